// auto-generated by cutlass_sweep.gemm — config: {"arch": "sm_90", "cluster_m": 2, "cluster_n": 1, "dtype": "int8", "dtype_b": "int8", "layout": "nt", "stages": 0, "tile_k": 128, "tile_m": 192, "tile_n": 176}
#include "cutlass/cutlass.h"
#include "cutlass/gemm/collective/collective_builder.hpp"
#include "cutlass/gemm/device/gemm_universal_adapter.h"
#include "cutlass/gemm/kernel/gemm_universal.hpp"
#include "cutlass/epilogue/collective/collective_builder.hpp"

using ElemA = int8_t;
using ElemB = int8_t;
using ElemCD = int8_t;
using Acc  = int32_t;
using TileShape    = cute::Shape<cute::_192, cute::_176, cute::_128>;
using ClusterShape = cute::Shape<cute::_2, cute::_1, cute::_1>;

using CollectiveEpilogue = typename cutlass::epilogue::collective::CollectiveBuilder<
    cutlass::arch::Sm90, cutlass::arch::OpClassTensorOp,
    TileShape, ClusterShape,
    cutlass::epilogue::collective::EpilogueTileAuto,
    Acc, Acc,
    ElemCD, cutlass::layout::RowMajor, 128 / cutlass::sizeof_bits<ElemCD>::value,
    ElemCD, cutlass::layout::RowMajor, 128 / cutlass::sizeof_bits<ElemCD>::value,
    cutlass::epilogue::collective::EpilogueScheduleAuto
  >::CollectiveOp;

using CollectiveMainloop = typename cutlass::gemm::collective::CollectiveBuilder<
    cutlass::arch::Sm90, cutlass::arch::OpClassTensorOp,
    ElemA, cutlass::layout::RowMajor, 128 / cutlass::sizeof_bits<ElemA>::value,
    ElemB, cutlass::layout::ColumnMajor, 128 / cutlass::sizeof_bits<ElemB>::value,
    Acc,
    TileShape, ClusterShape,
    cutlass::gemm::collective::StageCountAutoCarveout<static_cast<int>(sizeof(typename CollectiveEpilogue::SharedStorage))>,
    cutlass::gemm::collective::KernelScheduleAuto
  >::CollectiveOp;

using GemmKernel = cutlass::gemm::kernel::GemmUniversal<
    cute::Shape<int,int,int,int>,
    CollectiveMainloop,
    CollectiveEpilogue
>;
using Gemm = cutlass::gemm::device::GemmUniversalAdapter<GemmKernel>;

// Force the device kernel symbol into the cubin without needing a host main.
auto* _anchor = &cutlass::device_kernel<GemmKernel>;


// ===== COMPILED SASS (sm_90a) =====

	.target	sm_90a

	.elftype	@"ET_EXEC"


//--------------------- .note.nv.tkinfo           --------------------------
	.section	.note.nv.tkinfo,"",@"SHT_NOTE"
	.sectionflags	@"SHF_NOTE_NV_TKINFO"
	.tkinfo
        /*0018*/ 	.word	0x00000002
        /*0030*/ 	.string	""
        /*0030*/ 	.string	"ptxas"
        /*0030*/ 	.string	"Cuda compilation tools, release 13.0, V13.0.88"
        /*0030*/ 	.string	"Build cuda_13.0.r13.0/compiler.36424714_0"
        /*0030*/ 	.string	"-arch sm_90a -m 64 "



//--------------------- .note.nv.cuinfo           --------------------------
	.section	.note.nv.cuinfo,"",@"SHT_NOTE"
	.sectionflags	@"SHF_NOTE_NV_CUINFO"
        /*0018*/ 	.short	0x0002
        /*001a*/ 	.short	0x005a
        /*001c*/ 	.short	0x0082
	.zero		2


//--------------------- .nv.info                  --------------------------
	.section	.nv.info,"",@"SHT_CUDA_INFO"
	.align	4


	//----- nvinfo : EIATTR_REGCOUNT
	.align		4
        /*0000*/ 	.byte	0x04, 0x2f
        /*0002*/ 	.short	(.L_15 - .L_14)
	.align		4
.L_14:
        /*0004*/ 	.word	index@(_ZN7cutlass13device_kernelINS_4gemm6kernel13GemmUniversalIN4cute5tupleIJiiiiEEENS1_10collective13CollectiveMmaINS1_34MainloopSm90TmaGmmaWarpSpecializedILi4ENS5_IJNS4_1CILi2EEENSA_ILi1EEESC_EEENS1_35KernelTmaWarpSpecializedCooperativeEEENS5_IJNSA_ILi192EEENSA_ILi176EEENSA_ILi128EEEEEEaNS5_IJlSC_lEEEaSK_NS4_8TiledMMAINS4_8MMA_AtomIJNS4_4SM904GMMA26MMA_64x16x32_S32S8S8_SS_TNEEEENS4_6LayoutISD_NS5_IJSC_NSA_ILi0EEESS_EEEEENS5_IJNS4_10UnderscoreESV_SV_EEEEENS4_13SM90_TMA_LOADENS4_14ComposedLayoutINS4_7SwizzleILi3ELi4ELi3EEENS4_18smem_ptr_flag_bitsILi8EEENSR_INS5_IJNSA_ILi8EEESI_EEENS5_IJSI_SC_EEEEEEEvNS4_8identityENS4_23SM90_TMA_LOAD_MULTICASTES18_vS19_EENS_8epilogue10collective6detail29Sm90TmaWarpSpecializedAdapterINS1D_15DefaultEpilogueIaSK_SK_NS1C_6thread17LinearCombinationIaLi1EiiLNS1H_9ScaleType4KindE0ELNS_15FloatRoundStyleE2EaEENS1_15EpilogueDefaultEEEEEvvEEEEvNT_6ParamsE)
        /*0008*/ 	.word	0x000000a8


	//----- nvinfo : EIATTR_FRAME_SIZE
	.align		4
.L_15:
        /*000c*/ 	.byte	0x04, 0x11
        /*000e*/ 	.short	(.L_17 - .L_16)
	.align		4
.L_16:
        /*0010*/ 	.word	index@(_ZN7cutlass13device_kernelINS_4gemm6kernel13GemmUniversalIN4cute5tupleIJiiiiEEENS1_10collective13CollectiveMmaINS1_34MainloopSm90TmaGmmaWarpSpecializedILi4ENS5_IJNS4_1CILi2EEENSA_ILi1EEESC_EEENS1_35KernelTmaWarpSpecializedCooperativeEEENS5_IJNSA_ILi192EEENSA_ILi176EEENSA_ILi128EEEEEEaNS5_IJlSC_lEEEaSK_NS4_8TiledMMAINS4_8MMA_AtomIJNS4_4SM904GMMA26MMA_64x16x32_S32S8S8_SS_TNEEEENS4_6LayoutISD_NS5_IJSC_NSA_ILi0EEESS_EEEEENS5_IJNS4_10UnderscoreESV_SV_EEEEENS4_13SM90_TMA_LOADENS4_14ComposedLayoutINS4_7SwizzleILi3ELi4ELi3EEENS4_18smem_ptr_flag_bitsILi8EEENSR_INS5_IJNSA_ILi8EEESI_EEENS5_IJSI_SC_EEEEEEEvNS4_8identityENS4_23SM90_TMA_LOAD_MULTICASTES18_vS19_EENS_8epilogue10collective6detail29Sm90TmaWarpSpecializedAdapterINS1D_15DefaultEpilogueIaSK_SK_NS1C_6thread17LinearCombinationIaLi1EiiLNS1H_9ScaleType4KindE0ELNS_15FloatRoundStyleE2EaEENS1_15EpilogueDefaultEEEEEvvEEEEvNT_6ParamsE)
        /*0014*/ 	.word	0x00000008


	//----- nvinfo : EIATTR_MIN_STACK_SIZE
	.align		4
.L_17:
        /*0018*/ 	.byte	0x04, 0x12
        /*001a*/ 	.short	(.L_19 - .L_18)
	.align		4
.L_18:
        /*001c*/ 	.word	index@(_ZN7cutlass13device_kernelINS_4gemm6kernel13GemmUniversalIN4cute5tupleIJiiiiEEENS1_10collective13CollectiveMmaINS1_34MainloopSm90TmaGmmaWarpSpecializedILi4ENS5_IJNS4_1CILi2EEENSA_ILi1EEESC_EEENS1_35KernelTmaWarpSpecializedCooperativeEEENS5_IJNSA_ILi192EEENSA_ILi176EEENSA_ILi128EEEEEEaNS5_IJlSC_lEEEaSK_NS4_8TiledMMAINS4_8MMA_AtomIJNS4_4SM904GMMA26MMA_64x16x32_S32S8S8_SS_TNEEEENS4_6LayoutISD_NS5_IJSC_NSA_ILi0EEESS_EEEEENS5_IJNS4_10UnderscoreESV_SV_EEEEENS4_13SM90_TMA_LOADENS4_14ComposedLayoutINS4_7SwizzleILi3ELi4ELi3EEENS4_18smem_ptr_flag_bitsILi8EEENSR_INS5_IJNSA_ILi8EEESI_EEENS5_IJSI_SC_EEEEEEEvNS4_8identityENS4_23SM90_TMA_LOAD_MULTICASTES18_vS19_EENS_8epilogue10collective6detail29Sm90TmaWarpSpecializedAdapterINS1D_15DefaultEpilogueIaSK_SK_NS1C_6thread17LinearCombinationIaLi1EiiLNS1H_9ScaleType4KindE0ELNS_15FloatRoundStyleE2EaEENS1_15EpilogueDefaultEEEEEvvEEEEvNT_6ParamsE)
        /*0020*/ 	.word	0x00000008
.L_19:


//--------------------- .nv.compat                --------------------------
	.section	.nv.compat,"",@"SHT_CUDA_COMPAT_INFO"
	.align	4
        /*0000*/ 	.byte	0x02, 0x09, 0x01, 0x00, 0x02, 0x02, 0x04, 0x00, 0x02, 0x05, 0x05, 0x00, 0x03, 0x07, 0x01, 0x01
        /*0010*/ 	.byte	0x02, 0x03, 0x01, 0x00, 0x02, 0x06, 0x01, 0x00, 0x04, 0x0b, 0x08, 0x00, 0x00, 0x00, 0x00, 0x00
        /*0020*/ 	.byte	0x00, 0x00, 0x00, 0x00


//--------------------- .nv.info._ZN7cutlass13device_kernelINS_4gemm6kernel13GemmUniversalIN4cute5tupleIJiiiiEEENS1_10collective13CollectiveMmaINS1_34MainloopSm90TmaGmmaWarpSpecializedILi4ENS5_IJNS4_1CILi2EEENSA_ILi1EEESC_EEENS1_35KernelTmaWarpSpecializedCooperativeEEENS5_IJNSA_ILi192EEENSA_ILi176EEENSA_ILi128EEEEEEaNS5_IJlSC_lEEEaSK_NS4_8TiledMMAINS4_8MMA_AtomIJNS4_4SM904GMMA26MMA_64x16x32_S32S8S8_SS_TNEEEENS4_6LayoutISD_NS5_IJSC_NSA_ILi0EEESS_EEEEENS5_IJNS4_10UnderscoreESV_SV_EEEEENS4_13SM90_TMA_LOADENS4_14ComposedLayoutINS4_7SwizzleILi3ELi4ELi3EEENS4_18smem_ptr_flag_bitsILi8EEENSR_INS5_IJNSA_ILi8EEESI_EEENS5_IJSI_SC_EEEEEEEvNS4_8identityENS4_23SM90_TMA_LOAD_MULTICASTES18_vS19_EENS_8epilogue10collective6detail29Sm90TmaWarpSpecializedAdapterINS1D_15DefaultEpilogueIaSK_SK_NS1C_6thread17LinearCombinationIaLi1EiiLNS1H_9ScaleType4KindE0ELNS_15FloatRoundStyleE2EaEENS1_15EpilogueDefaultEEEEEvvEEEEvNT_6ParamsE --------------------------
	.section	.nv.info._ZN7cutlass13device_kernelINS_4gemm6kernel13GemmUniversalIN4cute5tupleIJiiiiEEENS1_10collective13CollectiveMmaINS1_34MainloopSm90TmaGmmaWarpSpecializedILi4ENS5_IJNS4_1CILi2EEENSA_ILi1EEESC_EEENS1_35KernelTmaWarpSpecializedCooperativeEEENS5_IJNSA_ILi192EEENSA_ILi176EEENSA_ILi128EEEEEEaNS5_IJlSC_lEEEaSK_NS4_8TiledMMAINS4_8MMA_AtomIJNS4_4SM904GMMA26MMA_64x16x32_S32S8S8_SS_TNEEEENS4_6LayoutISD_NS5_IJSC_NSA_ILi0EEESS_EEEEENS5_IJNS4_10UnderscoreESV_SV_EEEEENS4_13SM90_TMA_LOADENS4_14ComposedLayoutINS4_7SwizzleILi3ELi4ELi3EEENS4_18smem_ptr_flag_bitsILi8EEENSR_INS5_IJNSA_ILi8EEESI_EEENS5_IJSI_SC_EEEEEEEvNS4_8identityENS4_23SM90_TMA_LOAD_MULTICASTES18_vS19_EENS_8epilogue10collective6detail29Sm90TmaWarpSpecializedAdapterINS1D_15DefaultEpilogueIaSK_SK_NS1C_6thread17LinearCombinationIaLi1EiiLNS1H_9ScaleType4KindE0ELNS_15FloatRoundStyleE2EaEENS1_15EpilogueDefaultEEEEEvvEEEEvNT_6ParamsE,"",@"SHT_CUDA_INFO"
	.sectionflags	@""
	.align	4


	//----- nvinfo : EIATTR_CUDA_API_VERSION
	.align		4
        /*0000*/ 	.byte	0x04, 0x37
        /*0002*/ 	.short	(.L_21 - .L_20)
.L_20:
        /*0004*/ 	.word	0x00000082


	//----- nvinfo : EIATTR_KPARAM_INFO
	.align		4
.L_21:
        /*0008*/ 	.byte	0x04, 0x17
        /*000a*/ 	.short	(.L_23 - .L_22)
.L_22:
        /*000c*/ 	.word	0x00000000
        /*0010*/ 	.short	0x0000
        /*0012*/ 	.short	0x0070
        /*0014*/ 	.byte	0x00, 0xf0, 0x01, 0x10


	//----- nvinfo : EIATTR_SPARSE_MMA_MASK
	.align		4
.L_23:
        /*0018*/ 	.byte	0x03, 0x50
        /*001a*/ 	.short	0x0000


	//----- nvinfo : EIATTR_MAXREG_COUNT
	.align		4
        /*001c*/ 	.byte	0x03, 0x1b
        /*001e*/ 	.short	0x00a8


	//----- nvinfo : EIATTR_NUM_BARRIERS
	.align		4
        /*0020*/ 	.byte	0x02, 0x4c
        /*0022*/ 	.byte	0x01
	.zero		1


	//----- nvinfo : EIATTR_EXTERNS
	.align		4
        /*0024*/ 	.byte	0x04, 0x0f
        /*0026*/ 	.short	(.L_25 - .L_24)


	//   ....[0]....
	.align		4
.L_24:
        /*0028*/ 	.word	index@(__assertfail)


	//----- nvinfo : EIATTR_ANNOTATIONS
	.align		4
.L_25:
        /*002c*/ 	.byte	0x04, 0x55
        /*002e*/ 	.short	(.L_27 - .L_26)


	//   ....[0]....
.L_26:
        /*0030*/ 	.word	0x00000001
        /*0034*/ 	.byte	0xc0, 0x09, 0x00, 0x00, 0x01, 0x00, 0x00, 0x00, 0xd0, 0x0e, 0x00, 0x00, 0x01, 0x00, 0x00, 0x00
        /*0044*/ 	.byte	0x60, 0x5d, 0x00, 0x00, 0x01, 0x00, 0x00, 0x00, 0x20, 0xe9, 0x00, 0x00, 0x01, 0x00, 0x00, 0x00
        /*0054*/ 	.byte	0x10, 0xef, 0x00, 0x00


	//----- nvinfo : EIATTR_MERCURY_ISA_VERSION
	.align		4
.L_27:
        /*0058*/ 	.byte	0x03, 0x5f
        /*005a*/ 	.short	0x0101


	//----- nvinfo : EIATTR_INT_WARP_WIDE_INSTR_OFFSETS
	.align		4
        /*005c*/ 	.byte	0x04, 0x31
        /*005e*/ 	.short	(.L_29 - .L_28)


	//   ....[0]....
.L_28:
        /*0060*/ 	.word	0x00000480


	//   ....[1]....
        /*0064*/ 	.word	0x000004a0


	//   ....[2]....
        /*0068*/ 	.word	0x00000660


	//   ....[3]....
        /*006c*/ 	.word	0x00005ca0


	//----- nvinfo : EIATTR_COOP_GROUP_MASK_REGIDS
	.align		4
.L_29:
        /*0070*/ 	.byte	0x04, 0x29
        /*0072*/ 	.short	(.L_31 - .L_30)


	//   ....[0]....
.L_30:
        /*0074*/ 	.word	0xffffffff


	//   ....[1]....
        /*0078*/ 	.word	0xffffffff


	//   ....[2]....
        /*007c*/ 	.word	0xffffffff


	//   ....[3]....
        /*0080*/ 	.word	0xffffffff


	//   ....[4]....
        /*0084*/ 	.word	0xffffffff


	//   ....[5]....
        /*0088*/ 	.word	0xffffffff


	//----- nvinfo : EIATTR_COOP_GROUP_INSTR_OFFSETS
	.align		4
.L_31:
        /*008c*/ 	.byte	0x04, 0x28
        /*008e*/ 	.short	(.L_33 - .L_32)


	//   ....[0]....
.L_32:
        /*0090*/ 	.word	0x00000070


	//   ....[1]....
        /*0094*/ 	.word	0x00000080


	//   ....[2]....
        /*0098*/ 	.word	0x00000140


	//   ....[3]....
        /*009c*/ 	.word	0x000002e0


	//   ....[4]....
        /*00a0*/ 	.word	0x00000800


	//   ....[5]....
        /*00a4*/ 	.word	0x000012a0


	//----- nvinfo : EIATTR_REG_RECONFIG
	.align		4
.L_33:
        /*00a8*/ 	.byte	0x01, 0x54
	.zero		2


	//----- nvinfo : EIATTR_SYSCALL_OFFSETS
	.align		4
        /*00ac*/ 	.byte	0x04, 0x46
        /*00ae*/ 	.short	(.L_35 - .L_34)


	//   ....[0]....
.L_34:
        /*00b0*/ 	.word	0x00001460


	//----- nvinfo : EIATTR_MBARRIER_INSTR_OFFSETS
	.align		4
.L_35:
        /*00b4*/ 	.byte	0x04, 0x39
        /*00b6*/ 	.short	(.L_37 - .L_36)


	//   ....[0]....
.L_36:
        /*00b8*/ 	.word	0x00000240
        /*00bc*/ 	.word	0x000000ff
        /*00c0*/ 	.word	0x00000000
        /*00c4*/ 	.short	0x0100
        /*00c6*/ 	.byte	0x08
	.zero		1


	//   ....[1]....
        /*00c8*/ 	.word	0x00000250
        /*00cc*/ 	.word	0x000000ff
        /*00d0*/ 	.word	0x00000020
        /*00d4*/ 	.short	0x0100
        /*00d6*/ 	.byte	0x08
	.zero		1


	//   ....[2]....
        /*00d8*/ 	.word	0x00000260
        /*00dc*/ 	.word	0x000000ff
        /*00e0*/ 	.word	0x00000008
        /*00e4*/ 	.short	0x0100
        /*00e6*/ 	.byte	0x08
	.zero		1


	//   ....[3]....
        /*00e8*/ 	.word	0x00000270
        /*00ec*/ 	.word	0x000000ff
        /*00f0*/ 	.word	0x00000028
        /*00f4*/ 	.short	0x0100
        /*00f6*/ 	.byte	0x08
	.zero		1


	//   ....[4]....
        /*00f8*/ 	.word	0x00000280
        /*00fc*/ 	.word	0x000000ff
        /*0100*/ 	.word	0x00000010
        /*0104*/ 	.short	0x0100
        /*0106*/ 	.byte	0x08
	.zero		1


	//   ....[5]....
        /*0108*/ 	.word	0x00000290
        /*010c*/ 	.word	0x000000ff
        /*0110*/ 	.word	0x00000030
        /*0114*/ 	.short	0x0100
        /*0116*/ 	.byte	0x08
	.zero		1


	//   ....[6]....
        /*0118*/ 	.word	0x000002a0
        /*011c*/ 	.word	0x000000ff
        /*0120*/ 	.word	0x00000018
        /*0124*/ 	.short	0x0100
        /*0126*/ 	.byte	0x08
	.zero		1


	//   ....[7]....
        /*0128*/ 	.word	0x000002b0
        /*012c*/ 	.word	0x000000ff
        /*0130*/ 	.word	0x00000038
        /*0134*/ 	.short	0x0100
        /*0136*/ 	.byte	0x08
	.zero		1


	//   ....[8]....
        /*0138*/ 	.word	0x000006f0
        /*013c*/ 	.word	0x000000ff
        /*0140*/ 	.word	0x00000050
        /*0144*/ 	.short	0x0100
        /*0146*/ 	.byte	0x06
	.zero		1


	//   ....[9]....
        /*0148*/ 	.word	0x00000790
        /*014c*/ 	.word	0x000000ff
        /*0150*/ 	.word	0x00000058
        /*0154*/ 	.short	0x0100
        /*0156*/ 	.byte	0x06
	.zero		1


	//   ....[10]....
        /*0158*/ 	.word	0x00001530
        /*015c*/ 	.word	0x00000003
        /*0160*/ 	.word	0x00000000
        /*0164*/ 	.short	0x010a
        /*0166*/ 	.byte	0x3f
	.zero		1


	//   ....[11]....
        /*0168*/ 	.word	0x00001570
        /*016c*/ 	.word	0x00000003
        /*0170*/ 	.word	0x00000000
        /*0174*/ 	.short	0x010a
        /*0176*/ 	.byte	0x3f
	.zero		1


	//   ....[12]....
        /*0178*/ 	.word	0x000038b0
        /*017c*/ 	.word	0x00000005
        /*0180*/ 	.word	0x00000000
        /*0184*/ 	.short	0x010a
        /*0186*/ 	.byte	0x3f
	.zero		1


	//   ....[13]....
        /*0188*/ 	.word	0x000038f0
        /*018c*/ 	.word	0x00000005
        /*0190*/ 	.word	0x00000000
        /*0194*/ 	.short	0x010a
        /*0196*/ 	.byte	0x3f
	.zero		1


	//   ....[14]....
        /*0198*/ 	.word	0x00005b40
        /*019c*/ 	.word	0x00000005
        /*01a0*/ 	.word	0x00000000
        /*01a4*/ 	.short	0x0101
        /*01a6*/ 	.byte	0x3f
	.zero		1


	//   ....[15]....
        /*01a8*/ 	.word	0x00005d20
        /*01ac*/ 	.word	0x00000003
        /*01b0*/ 	.word	0x00000000
        /*01b4*/ 	.short	0x0101
        /*01b6*/ 	.byte	0x3f
	.zero		1


	//   ....[16]....
        /*01b8*/ 	.word	0x0000f870
        /*01bc*/ 	.word	0x00000017
        /*01c0*/ 	.word	0x00000020
        /*01c4*/ 	.short	0x010a
        /*01c6*/ 	.byte	0x3f
	.zero		1


	//   ....[17]....
        /*01c8*/ 	.word	0x0000fc30
        /*01cc*/ 	.word	0x00000003
        /*01d0*/ 	.word	0x00000058
        /*01d4*/ 	.short	0x0101
        /*01d6*/ 	.byte	0x3f
	.zero		1


	//   ....[18]....
        /*01d8*/ 	.word	0x00010380
        /*01dc*/ 	.word	0x00000005
        /*01e0*/ 	.word	0x00000000
        /*01e4*/ 	.short	0x010a
        /*01e6*/ 	.byte	0x3f
	.zero		1


	//   ....[19]....
        /*01e8*/ 	.word	0x00010400
        /*01ec*/ 	.word	0x00000007
        /*01f0*/ 	.word	0x00000000
        /*01f4*/ 	.short	0x010a
        /*01f6*/ 	.byte	0x3f
	.zero		1


	//   ....[20]....
        /*01f8*/ 	.word	0x00010490
        /*01fc*/ 	.word	0x00000006
        /*0200*/ 	.word	0x00000000
        /*0204*/ 	.short	0x010a
        /*0206*/ 	.byte	0x3f
	.zero		1


	//   ....[21]....
        /*0208*/ 	.word	0x00010520
        /*020c*/ 	.word	0x00000003
        /*0210*/ 	.word	0x00000000
        /*0214*/ 	.short	0x010a
        /*0216*/ 	.byte	0x3f
	.zero		1


	//   ....[22]....
        /*0218*/ 	.word	0x00010580
        /*021c*/ 	.word	0x00000003
        /*0220*/ 	.word	0x00000000
        /*0224*/ 	.short	0x010a
        /*0226*/ 	.byte	0x3f
	.zero		1


	//   ....[23]....
        /*0228*/ 	.word	0x000105d0
        /*022c*/ 	.word	0x00000005
        /*0230*/ 	.word	0x00000000
        /*0234*/ 	.short	0x010a
        /*0236*/ 	.byte	0x3f
	.zero		1


	//   ....[24]....
        /*0238*/ 	.word	0x000106a0
        /*023c*/ 	.word	0x00000017
        /*0240*/ 	.word	0x00000020
        /*0244*/ 	.short	0x010a
        /*0246*/ 	.byte	0x3f
	.zero		1


	//   ....[25]....
        /*0248*/ 	.word	0x00010770
        /*024c*/ 	.word	0x00000005
        /*0250*/ 	.word	0x00000000
        /*0254*/ 	.short	0x010a
        /*0256*/ 	.byte	0x3f
	.zero		1


	//   ....[26]....
        /*0258*/ 	.word	0x000107c0
        /*025c*/ 	.word	0x00000007
        /*0260*/ 	.word	0x00000000
        /*0264*/ 	.short	0x010a
        /*0266*/ 	.byte	0x3f
	.zero		1


	//   ....[27]....
        /*0268*/ 	.word	0x00010810
        /*026c*/ 	.word	0x00000006
        /*0270*/ 	.word	0x00000000
        /*0274*/ 	.short	0x010a
        /*0276*/ 	.byte	0x3f
	.zero		1


	//----- nvinfo : EIATTR_NUM_MBARRIERS
	.align		4
.L_37:
        /*0278*/ 	.byte	0x03, 0x38
        /*027a*/ 	.short	0x000a


	//----- nvinfo : EIATTR_EXIT_INSTR_OFFSETS
	.align		4
        /*027c*/ 	.byte	0x04, 0x1c
        /*027e*/ 	.short	(.L_39 - .L_38)


	//   ....[0]....
.L_38:
        /*0280*/ 	.word	0x00000960


	//   ....[1]....
        /*0284*/ 	.word	0x000011c0


	//   ....[2]....
        /*0288*/ 	.word	0x0000ef50


	//   ....[3]....
        /*028c*/ 	.word	0x0000f4e0


	//   ....[4]....
        /*0290*/ 	.word	0x00010570


	//----- nvinfo : EIATTR_MAX_THREADS
	.align		4
.L_39:
        /*0294*/ 	.byte	0x04, 0x05
        /*0296*/ 	.short	(.L_41 - .L_40)
.L_40:
        /*0298*/ 	.word	0x00000180
        /*029c*/ 	.word	0x00000001
        /*02a0*/ 	.word	0x00000001


	//----- nvinfo : EIATTR_CRS_STACK_SIZE
	.align		4
.L_41:
        /*02a4*/ 	.byte	0x04, 0x1e
        /*02a6*/ 	.short	(.L_43 - .L_42)
.L_42:
        /*02a8*/ 	.word	0x00000000


	//----- nvinfo : EIATTR_CBANK_PARAM_SIZE
	.align		4
.L_43:
        /*02ac*/ 	.byte	0x03, 0x19
        /*02ae*/ 	.short	0x0470


	//----- nvinfo : EIATTR_PARAM_CBANK
	.align		4
        /*02b0*/ 	.byte	0x04, 0x0a
        /*02b2*/ 	.short	(.L_45 - .L_44)
	.align		4
.L_44:
        /*02b4*/ 	.word	index@(.nv.constant0._ZN7cutlass13device_kernelINS_4gemm6kernel13GemmUniversalIN4cute5tupleIJiiiiEEENS1_10collective13CollectiveMmaINS1_34MainloopSm90TmaGmmaWarpSpecializedILi4ENS5_IJNS4_1CILi2EEENSA_ILi1EEESC_EEENS1_35KernelTmaWarpSpecializedCooperativeEEENS5_IJNSA_ILi192EEENSA_ILi176EEENSA_ILi128EEEEEEaNS5_IJlSC_lEEEaSK_NS4_8TiledMMAINS4_8MMA_AtomIJNS4_4SM904GMMA26MMA_64x16x32_S32S8S8_SS_TNEEEENS4_6LayoutISD_NS5_IJSC_NSA_ILi0EEESS_EEEEENS5_IJNS4_10UnderscoreESV_SV_EEEEENS4_13SM90_TMA_LOADENS4_14ComposedLayoutINS4_7SwizzleILi3ELi4ELi3EEENS4_18smem_ptr_flag_bitsILi8EEENSR_INS5_IJNSA_ILi8EEESI_EEENS5_IJSI_SC_EEEEEEEvNS4_8identityENS4_23SM90_TMA_LOAD_MULTICASTES18_vS19_EENS_8epilogue10collective6detail29Sm90TmaWarpSpecializedAdapterINS1D_15DefaultEpilogueIaSK_SK_NS1C_6thread17LinearCombinationIaLi1EiiLNS1H_9ScaleType4KindE0ELNS_15FloatRoundStyleE2EaEENS1_15EpilogueDefaultEEEEEvvEEEEvNT_6ParamsE)
        /*02b8*/ 	.short	0x0210
        /*02ba*/ 	.short	0x0470


	//----- nvinfo : EIATTR_SW_WAR
	.align		4
.L_45:
        /*02bc*/ 	.byte	0x04, 0x36
        /*02be*/ 	.short	(.L_47 - .L_46)
.L_46:
        /*02c0*/ 	.word	0x00000008
.L_47:


//--------------------- .nv.callgraph             --------------------------
	.section	.nv.callgraph,"",@"SHT_CUDA_CALLGRAPH"
	.align	4
	.sectionentsize	8
	.align		4
        /*0000*/ 	.word	0x00000000
	.align		4
        /*0004*/ 	.word	0xffffffff
	.align		4
        /*0008*/ 	.word	index@(_ZN7cutlass13device_kernelINS_4gemm6kernel13GemmUniversalIN4cute5tupleIJiiiiEEENS1_10collective13CollectiveMmaINS1_34MainloopSm90TmaGmmaWarpSpecializedILi4ENS5_IJNS4_1CILi2EEENSA_ILi1EEESC_EEENS1_35KernelTmaWarpSpecializedCooperativeEEENS5_IJNSA_ILi192EEENSA_ILi176EEENSA_ILi128EEEEEEaNS5_IJlSC_lEEEaSK_NS4_8TiledMMAINS4_8MMA_AtomIJNS4_4SM904GMMA26MMA_64x16x32_S32S8S8_SS_TNEEEENS4_6LayoutISD_NS5_IJSC_NSA_ILi0EEESS_EEEEENS5_IJNS4_10UnderscoreESV_SV_EEEEENS4_13SM90_TMA_LOADENS4_14ComposedLayoutINS4_7SwizzleILi3ELi4ELi3EEENS4_18smem_ptr_flag_bitsILi8EEENSR_INS5_IJNSA_ILi8EEESI_EEENS5_IJSI_SC_EEEEEEEvNS4_8identityENS4_23SM90_TMA_LOAD_MULTICASTES18_vS19_EENS_8epilogue10collective6detail29Sm90TmaWarpSpecializedAdapterINS1D_15DefaultEpilogueIaSK_SK_NS1C_6thread17LinearCombinationIaLi1EiiLNS1H_9ScaleType4KindE0ELNS_15FloatRoundStyleE2EaEENS1_15EpilogueDefaultEEEEEvvEEEEvNT_6ParamsE)
	.align		4
        /*000c*/ 	.word	index@(__assertfail)
	.align		4
        /*0010*/ 	.word	0x00000000
	.align		4
        /*0014*/ 	.word	0xfffffffe
	.align		4
        /*0018*/ 	.word	0x00000000
	.align		4
        /*001c*/ 	.word	0xfffffffd
	.align		4
        /*0020*/ 	.word	0x00000000
	.align		4
        /*0024*/ 	.word	0xfffffffc


//--------------------- .nv.constant4             --------------------------
	.section	.nv.constant4,"a",@progbits
	.align	8
	.align		8
.nv.constant4:
        /*0000*/ 	.dword	__assertfail
	.align		8
        /*0008*/ 	.dword	__unnamed_1
	.align		8
        /*0010*/ 	.dword	_ZN39_INTERNAL_26efc8bd_4_k_cu_62b7fe61_29964cuda3std3__45__cpo5beginE
	.align		8
        /*0018*/ 	.dword	_ZN39_INTERNAL_26efc8bd_4_k_cu_62b7fe61_29964cuda3std3__45__cpo3endE
	.align		8
        /*0020*/ 	.dword	_ZN39_INTERNAL_26efc8bd_4_k_cu_62b7fe61_29964cuda3std3__45__cpo6cbeginE
	.align		8
        /*0028*/ 	.dword	_ZN39_INTERNAL_26efc8bd_4_k_cu_62b7fe61_29964cuda3std3__45__cpo4cendE
	.align		8
        /*0030*/ 	.dword	_ZN39_INTERNAL_26efc8bd_4_k_cu_62b7fe61_29964cuda3std3__441_GLOBAL__N__26efc8bd_4_k_cu_62b7fe61_29966ignoreE
	.align		8
        /*0038*/ 	.dword	_ZN39_INTERNAL_26efc8bd_4_k_cu_62b7fe61_29964cuda3std3__419piecewise_constructE
	.align		8
        /*0040*/ 	.dword	_ZN39_INTERNAL_26efc8bd_4_k_cu_62b7fe61_29964cuda3std3__48in_placeE
	.align		8
        /*0048*/ 	.dword	_ZN39_INTERNAL_26efc8bd_4_k_cu_62b7fe61_29964cuda3std6ranges3__45__cpo4swapE
	.align		8
        /*0050*/ 	.dword	_ZN39_INTERNAL_26efc8bd_4_k_cu_62b7fe61_29964cuda3std6ranges3__45__cpo9iter_moveE
	.align		8
        /*0058*/ 	.dword	_ZN39_INTERNAL_26efc8bd_4_k_cu_62b7fe61_29964cute7productE
	.align		8
        /*0060*/ 	.dword	_ZN39_INTERNAL_26efc8bd_4_k_cu_62b7fe61_29964cute1_E
	.align		8
        /*0068*/ 	.dword	$str$22
	.align		8
        /*0070*/ 	.dword	$str$23


//--------------------- .text._ZN7cutlass13device_kernelINS_4gemm6kernel13GemmUniversalIN4cute5tupleIJiiiiEEENS1_10collective13CollectiveMmaINS1_34MainloopSm90TmaGmmaWarpSpecializedILi4ENS5_IJNS4_1CILi2EEENSA_ILi1EEESC_EEENS1_35KernelTmaWarpSpecializedCooperativeEEENS5_IJNSA_ILi192EEENSA_ILi176EEENSA_ILi128EEEEEEaNS5_IJlSC_lEEEaSK_NS4_8TiledMMAINS4_8MMA_AtomIJNS4_4SM904GMMA26MMA_64x16x32_S32S8S8_SS_TNEEEENS4_6LayoutISD_NS5_IJSC_NSA_ILi0EEESS_EEEEENS5_IJNS4_10UnderscoreESV_SV_EEEEENS4_13SM90_TMA_LOADENS4_14ComposedLayoutINS4_7SwizzleILi3ELi4ELi3EEENS4_18smem_ptr_flag_bitsILi8EEENSR_INS5_IJNSA_ILi8EEESI_EEENS5_IJSI_SC_EEEEEEEvNS4_8identityENS4_23SM90_TMA_LOAD_MULTICASTES18_vS19_EENS_8epilogue10collective6detail29Sm90TmaWarpSpecializedAdapterINS1D_15DefaultEpilogueIaSK_SK_NS1C_6thread17LinearCombinationIaLi1EiiLNS1H_9ScaleType4KindE0ELNS_15FloatRoundStyleE2EaEENS1_15EpilogueDefaultEEEEEvvEEEEvNT_6ParamsE --------------------------
	.section	.text._ZN7cutlass13device_kernelINS_4gemm6kernel13GemmUniversalIN4cute5tupleIJiiiiEEENS1_10collective13CollectiveMmaINS1_34MainloopSm90TmaGmmaWarpSpecializedILi4ENS5_IJNS4_1CILi2EEENSA_ILi1EEESC_EEENS1_35KernelTmaWarpSpecializedCooperativeEEENS5_IJNSA_ILi192EEENSA_ILi176EEENSA_ILi128EEEEEEaNS5_IJlSC_lEEEaSK_NS4_8TiledMMAINS4_8MMA_AtomIJNS4_4SM904GMMA26MMA_64x16x32_S32S8S8_SS_TNEEEENS4_6LayoutISD_NS5_IJSC_NSA_ILi0EEESS_EEEEENS5_IJNS4_10UnderscoreESV_SV_EEEEENS4_13SM90_TMA_LOADENS4_14ComposedLayoutINS4_7SwizzleILi3ELi4ELi3EEENS4_18smem_ptr_flag_bitsILi8EEENSR_INS5_IJNSA_ILi8EEESI_EEENS5_IJSI_SC_EEEEEEEvNS4_8identityENS4_23SM90_TMA_LOAD_MULTICASTES18_vS19_EENS_8epilogue10collective6detail29Sm90TmaWarpSpecializedAdapterINS1D_15DefaultEpilogueIaSK_SK_NS1C_6thread17LinearCombinationIaLi1EiiLNS1H_9ScaleType4KindE0ELNS_15FloatRoundStyleE2EaEENS1_15EpilogueDefaultEEEEEvvEEEEvNT_6ParamsE,"ax",@progbits
	.align	128
.text._ZN7cutlass13device_kernelINS_4gemm6kernel13GemmUniversalIN4cute5tupleIJiiiiEEENS1_10collective13CollectiveMmaINS1_34MainloopSm90TmaGmmaWarpSpecializedILi4ENS5_IJNS4_1CILi2EEENSA_ILi1EEESC_EEENS1_35KernelTmaWarpSpecializedCooperativeEEENS5_IJNSA_ILi192EEENSA_ILi176EEENSA_ILi128EEEEEEaNS5_IJlSC_lEEEaSK_NS4_8TiledMMAINS4_8MMA_AtomIJNS4_4SM904GMMA26MMA_64x16x32_S32S8S8_SS_TNEEEENS4_6LayoutISD_NS5_IJSC_NSA_ILi0EEESS_EEEEENS5_IJNS4_10UnderscoreESV_SV_EEEEENS4_13SM90_TMA_LOADENS4_14ComposedLayoutINS4_7SwizzleILi3ELi4ELi3EEENS4_18smem_ptr_flag_bitsILi8EEENSR_INS5_IJNSA_ILi8EEESI_EEENS5_IJSI_SC_EEEEEEEvNS4_8identityENS4_23SM90_TMA_LOAD_MULTICASTES18_vS19_EENS_8epilogue10collective6detail29Sm90TmaWarpSpecializedAdapterINS1D_15DefaultEpilogueIaSK_SK_NS1C_6thread17LinearCombinationIaLi1EiiLNS1H_9ScaleType4KindE0ELNS_15FloatRoundStyleE2EaEENS1_15EpilogueDefaultEEEEEvvEEEEvNT_6ParamsE:
        .type           _ZN7cutlass13device_kernelINS_4gemm6kernel13GemmUniversalIN4cute5tupleIJiiiiEEENS1_10collective13CollectiveMmaINS1_34MainloopSm90TmaGmmaWarpSpecializedILi4ENS5_IJNS4_1CILi2EEENSA_ILi1EEESC_EEENS1_35KernelTmaWarpSpecializedCooperativeEEENS5_IJNSA_ILi192EEENSA_ILi176EEENSA_ILi128EEEEEEaNS5_IJlSC_lEEEaSK_NS4_8TiledMMAINS4_8MMA_AtomIJNS4_4SM904GMMA26MMA_64x16x32_S32S8S8_SS_TNEEEENS4_6LayoutISD_NS5_IJSC_NSA_ILi0EEESS_EEEEENS5_IJNS4_10UnderscoreESV_SV_EEEEENS4_13SM90_TMA_LOADENS4_14ComposedLayoutINS4_7SwizzleILi3ELi4ELi3EEENS4_18smem_ptr_flag_bitsILi8EEENSR_INS5_IJNSA_ILi8EEESI_EEENS5_IJSI_SC_EEEEEEEvNS4_8identityENS4_23SM90_TMA_LOAD_MULTICASTES18_vS19_EENS_8epilogue10collective6detail29Sm90TmaWarpSpecializedAdapterINS1D_15DefaultEpilogueIaSK_SK_NS1C_6thread17LinearCombinationIaLi1EiiLNS1H_9ScaleType4KindE0ELNS_15FloatRoundStyleE2EaEENS1_15EpilogueDefaultEEEEEvvEEEEvNT_6ParamsE,@function
        .size           _ZN7cutlass13device_kernelINS_4gemm6kernel13GemmUniversalIN4cute5tupleIJiiiiEEENS1_10collective13CollectiveMmaINS1_34MainloopSm90TmaGmmaWarpSpecializedILi4ENS5_IJNS4_1CILi2EEENSA_ILi1EEESC_EEENS1_35KernelTmaWarpSpecializedCooperativeEEENS5_IJNSA_ILi192EEENSA_ILi176EEENSA_ILi128EEEEEEaNS5_IJlSC_lEEEaSK_NS4_8TiledMMAINS4_8MMA_AtomIJNS4_4SM904GMMA26MMA_64x16x32_S32S8S8_SS_TNEEEENS4_6LayoutISD_NS5_IJSC_NSA_ILi0EEESS_EEEEENS5_IJNS4_10UnderscoreESV_SV_EEEEENS4_13SM90_TMA_LOADENS4_14ComposedLayoutINS4_7SwizzleILi3ELi4ELi3EEENS4_18smem_ptr_flag_bitsILi8EEENSR_INS5_IJNSA_ILi8EEESI_EEENS5_IJSI_SC_EEEEEEEvNS4_8identityENS4_23SM90_TMA_LOAD_MULTICASTES18_vS19_EENS_8epilogue10collective6detail29Sm90TmaWarpSpecializedAdapterINS1D_15DefaultEpilogueIaSK_SK_NS1C_6thread17LinearCombinationIaLi1EiiLNS1H_9ScaleType4KindE0ELNS_15FloatRoundStyleE2EaEENS1_15EpilogueDefaultEEEEEvvEEEEvNT_6ParamsE,(.L_x_425 - _ZN7cutlass13device_kernelINS_4gemm6kernel13GemmUniversalIN4cute5tupleIJiiiiEEENS1_10collective13CollectiveMmaINS1_34MainloopSm90TmaGmmaWarpSpecializedILi4ENS5_IJNS4_1CILi2EEENSA_ILi1EEESC_EEENS1_35KernelTmaWarpSpecializedCooperativeEEENS5_IJNSA_ILi192EEENSA_ILi176EEENSA_ILi128EEEEEEaNS5_IJlSC_lEEEaSK_NS4_8TiledMMAINS4_8MMA_AtomIJNS4_4SM904GMMA26MMA_64x16x32_S32S8S8_SS_TNEEEENS4_6LayoutISD_NS5_IJSC_NSA_ILi0EEESS_EEEEENS5_IJNS4_10UnderscoreESV_SV_EEEEENS4_13SM90_TMA_LOADENS4_14ComposedLayoutINS4_7SwizzleILi3ELi4ELi3EEENS4_18smem_ptr_flag_bitsILi8EEENSR_INS5_IJNSA_ILi8EEESI_EEENS5_IJSI_SC_EEEEEEEvNS4_8identityENS4_23SM90_TMA_LOAD_MULTICASTES18_vS19_EENS_8epilogue10collective6detail29Sm90TmaWarpSpecializedAdapterINS1D_15DefaultEpilogueIaSK_SK_NS1C_6thread17LinearCombinationIaLi1EiiLNS1H_9ScaleType4KindE0ELNS_15FloatRoundStyleE2EaEENS1_15EpilogueDefaultEEEEEvvEEEEvNT_6ParamsE)
        .other          _ZN7cutlass13device_kernelINS_4gemm6kernel13GemmUniversalIN4cute5tupleIJiiiiEEENS1_10collective13CollectiveMmaINS1_34MainloopSm90TmaGmmaWarpSpecializedILi4ENS5_IJNS4_1CILi2EEENSA_ILi1EEESC_EEENS1_35KernelTmaWarpSpecializedCooperativeEEENS5_IJNSA_ILi192EEENSA_ILi176EEENSA_ILi128EEEEEEaNS5_IJlSC_lEEEaSK_NS4_8TiledMMAINS4_8MMA_AtomIJNS4_4SM904GMMA26MMA_64x16x32_S32S8S8_SS_TNEEEENS4_6LayoutISD_NS5_IJSC_NSA_ILi0EEESS_EEEEENS5_IJNS4_10UnderscoreESV_SV_EEEEENS4_13SM90_TMA_LOADENS4_14ComposedLayoutINS4_7SwizzleILi3ELi4ELi3EEENS4_18smem_ptr_flag_bitsILi8EEENSR_INS5_IJNSA_ILi8EEESI_EEENS5_IJSI_SC_EEEEEEEvNS4_8identityENS4_23SM90_TMA_LOAD_MULTICASTES18_vS19_EENS_8epilogue10collective6detail29Sm90TmaWarpSpecializedAdapterINS1D_15DefaultEpilogueIaSK_SK_NS1C_6thread17LinearCombinationIaLi1EiiLNS1H_9ScaleType4KindE0ELNS_15FloatRoundStyleE2EaEENS1_15EpilogueDefaultEEEEEvvEEEEvNT_6ParamsE,@"STO_CUDA_ENTRY STV_DEFAULT"
_ZN7cutlass13device_kernelINS_4gemm6kernel13GemmUniversalIN4cute5tupleIJiiiiEEENS1_10collective13CollectiveMmaINS1_34MainloopSm90TmaGmmaWarpSpecializedILi4ENS5_IJNS4_1CILi2EEENSA_ILi1EEESC_EEENS1_35KernelTmaWarpSpecializedCooperativeEEENS5_IJNSA_ILi192EEENSA_ILi176EEENSA_ILi128EEEEEEaNS5_IJlSC_lEEEaSK_NS4_8TiledMMAINS4_8MMA_AtomIJNS4_4SM904GMMA26MMA_64x16x32_S32S8S8_SS_TNEEEENS4_6LayoutISD_NS5_IJSC_NSA_ILi0EEESS_EEEEENS5_IJNS4_10UnderscoreESV_SV_EEEEENS4_13SM90_TMA_LOADENS4_14ComposedLayoutINS4_7SwizzleILi3ELi4ELi3EEENS4_18smem_ptr_flag_bitsILi8EEENSR_INS5_IJNSA_ILi8EEESI_EEENS5_IJSI_SC_EEEEEEEvNS4_8identityENS4_23SM90_TMA_LOAD_MULTICASTES18_vS19_EENS_8epilogue10collective6detail29Sm90TmaWarpSpecializedAdapterINS1D_15DefaultEpilogueIaSK_SK_NS1C_6thread17LinearCombinationIaLi1EiiLNS1H_9ScaleType4KindE0ELNS_15FloatRoundStyleE2EaEENS1_15EpilogueDefaultEEEEEvvEEEEvNT_6ParamsE:
[----:B------:R-:W0:Y:S02]  /*0000*/  LDC R1, c[0x0][0x28] ;  /* 0x00000a00ff017b82 */ /* 0x000e240000000800 */
[----:B0-----:R-:W-:Y:S01]  /*0010*/  VIADD R1, R1, 0xfffffff8 ;  /* 0xfffffff801017836 */ /* 0x001fe20000000000 */
[----:B------:R-:W0:Y:S01]  /*0020*/  S2R R6, SR_TID.X ;  /* 0x0000000000067919 */ /* 0x000e220000002100 */
[----:B------:R-:W-:Y:S01]  /*0030*/  ELECT P0, URZ, PT ;  /* 0x00000000003f782f */ /* 0x000fe20003800000 */
[----:B------:R-:W-:Y:S01]  /*0040*/  BSSY B0, `(.L_x_0) ;  /* 0x000000f000007945 */ /* 0x000fe20003800000 */
[--C-:B0-----:R-:W-:Y:S02]  /*0050*/  SHF.R.U32.HI R0, RZ, 0x5, R6.reuse ;  /* 0x00000005ff007819 */ /* 0x101fe40000011606 */
[----:B------:R-:W-:-:S03]  /*0060*/  SHF.R.U32.HI R3, RZ, 0x7, R6 ;  /* 0x00000007ff037819 */ /* 0x000fc60000011606 */
[----:B------:R-:W0:Y:S04]  /*0070*/  SHFL.IDX PT, R2, R0, RZ, 0x1f ;  /* 0x00001fff00027589 */ /* 0x000e2800000e0000 */
[----:B------:R1:W2:Y:S01]  /*0080*/  SHFL.IDX PT, R5, R3, RZ, 0x1f ;  /* 0x00001fff03057589 */ /* 0x0002a200000e0000 */
[----:B0-----:R-:W-:-:S13]  /*0090*/  ISETP.NE.OR P0, PT, R2, RZ, !P0 ;  /* 0x000000ff0200720c */ /* 0x001fda0004705670 */
[----:B-12---:R-:W-:Y:S05]  /*00a0*/  @P0 BRA `(.L_x_1) ;  /* 0x0000000000200947 */ /* 0x006fea0003800000 */
[----:B------:R-:W-:Y:S02]  /*00b0*/  ULDC.64 UR4, c[0x0][0x198] ;  /* 0x0000660000047ab9 */ /* 0x000fe40000000a00 */
[----:B------:R-:W-:Y:S02]  /*00c0*/  UIADD3 UR6, UP0, UR4, 0xf0, URZ ;  /* 0x000000f004067890 */ /* 0x000fe4000ff1e03f */
[----:B------:R-:W-:Y:S02]  /*00d0*/  UIADD3 UR4, UP1, UR4, 0x1f0, URZ ;  /* 0x000001f004047890 */ /* 0x000fe4000ff3e03f */
[----:B------:R-:W-:Y:S02]  /*00e0*/  UIADD3.X UR7, URZ, UR5, URZ, UP0, !UPT ;  /* 0x000000053f077290 */ /* 0x000fe400087fe43f */
[----:B------:R-:W-:-:S07]  /*00f0*/  UIADD3.X UR5, URZ, UR5, URZ, UP1, !UPT ;  /* 0x000000053f057290 */ /* 0x000fce0008ffe43f */
[----:B------:R0:W-:Y:S02]  /*0100*/  UTMACCTL.PF [UR6] ;  /* 0x00000000060079b9 */ /* 0x0001e40008040000 */
[----:B------:R0:W-:Y:S02]  /*0110*/  UTMACCTL.PF [UR4] ;  /* 0x00000000040079b9 */ /* 0x0001e40008040000 */
[----:B0-----:R-:W-:Y:S01]  /*0120*/  NOP ;  /* 0x0000000000007918 */ /* 0x001fe20000000000 */
.L_x_1:
[----:B------:R-:W-:Y:S05]  /*0130*/  BSYNC B0 ;  /* 0x0000000000007941 */ /* 0x000fea0003800000 */
.L_x_0:
[----:B------:R-:W0:Y:S02]  /*0140*/  SHFL.IDX PT, R3, R0, RZ, 0x1f ;  /* 0x00001fff00037589 */ /* 0x000e2400000e0000 */
[----:B0-----:R-:W-:-:S13]  /*0150*/  ISETP.NE.AND P0, PT, R3, RZ, PT ;  /* 0x000000ff0300720c */ /* 0x001fda0003f05270 */
[----:B------:R-:W-:Y:S05]  /*0160*/  @P0 BRA `(.L_x_2) ;  /* 0x0000000000580947 */ /* 0x000fea0003800000 */
[----:B------:R-:W0:Y:S01]  /*0170*/  S2UR UR8, SR_CgaCtaId ;  /* 0x00000000000879c3 */ /* 0x000e220000008800 */
[----:B------:R-:W-:Y:S01]  /*0180*/  UMOV UR4, 0x400 ;  /* 0x0000040000047882 */ /* 0x000fe20000000000 */
[----:B------:R-:W-:Y:S01]  /*0190*/  UMOV UR5, 0x1 ;  /* 0x0000000100057882 */ /* 0x000fe20000000000 */
[----:B------:R-:W-:Y:S01]  /*01a0*/  UMOV UR6, 0x4 ;  /* 0x0000000400067882 */ /* 0x000fe20000000000 */
[----:B------:R-:W-:Y:S01]  /*01b0*/  ELECT P0, URZ, PT ;  /* 0x00000000003f782f */ /* 0x000fe20003800000 */
[----:B------:R-:W-:-:S04]  /*01c0*/  UIADD3 UR6, -UR6, 0x100000, URZ ;  /* 0x0010000006067890 */ /* 0x000fc8000fffe13f */
[----:B------:R-:W-:Y:S02]  /*01d0*/  USHF.L.U32 UR7, UR6, 0xb, URZ ;  /* 0x0000000b06077899 */ /* 0x000fe4000800063f */
[----:B------:R-:W-:Y:S02]  /*01e0*/  USHF.L.U32 UR6, UR6, 0x1, URZ ;  /* 0x0000000106067899 */ /* 0x000fe4000800063f */
[----:B0-----:R-:W-:Y:S02]  /*01f0*/  ULEA UR8, UR8, UR4, 0x18 ;  /* 0x0000000408087291 */ /* 0x001fe4000f8ec03f */
[----:B------:R-:W-:-:S04]  /*0200*/  UIADD3 UR4, -UR5, 0x100000, URZ ;  /* 0x0010000005047890 */ /* 0x000fc8000fffe13f */
[----:B------:R-:W-:Y:S02]  /*0210*/  USHF.L.U32 UR5, UR4, 0xb, URZ ;  /* 0x0000000b04057899 */ /* 0x000fe4000800063f */
[----:B------:R-:W-:Y:S01]  /*0220*/  USHF.L.U32 UR4, UR4, 0x1, URZ ;  /* 0x0000000104047899 */ /* 0x000fe2000800063f */
[----:B------:R-:W0:Y:S11]  /*0230*/  FENCE.VIEW.ASYNC.S ;  /* 0x00000000000073c6 */ /* 0x000e360000000000 */
[----:B0-----:R0:W1:Y:S01]  /*0240*/  SYNCS.EXCH.64 URZ, [UR8], UR4 ;  /* 0x00000004083f75b2 */ /* 0x0010620008000100 */
[----:B------:R0:W2:Y:S01]  /*0250*/  SYNCS.EXCH.64 URZ, [UR8+0x20], UR6 ;  /* 0x00002006083f75b2 */ /* 0x0000a20008000100 */
[----:B------:R0:W3:Y:S01]  /*0260*/  SYNCS.EXCH.64 URZ, [UR8+0x8], UR4 ;  /* 0x00000804083f75b2 */ /* 0x0000e20008000100 */
[----:B------:R0:W4:Y:S01]  /*0270*/  SYNCS.EXCH.64 URZ, [UR8+0x28], UR6 ;  /* 0x00002806083f75b2 */ /* 0x0001220008000100 */
[----:B------:R0:W0:Y:S01]  /*0280*/  SYNCS.EXCH.64 URZ, [UR8+0x10], UR4 ;  /* 0x00001004083f75b2 */ /* 0x0000220008000100 */
[----:B------:R0:W0:Y:S01]  /*0290*/  SYNCS.EXCH.64 URZ, [UR8+0x30], UR6 ;  /* 0x00003006083f75b2 */ /* 0x0000220008000100 */
[----:B------:R0:W0:Y:S01]  /*02a0*/  SYNCS.EXCH.64 URZ, [UR8+0x18], UR4 ;  /* 0x00001804083f75b2 */ /* 0x0000220008000100 */
[----:B------:R0:W0:Y:S01]  /*02b0*/  SYNCS.EXCH.64 URZ, [UR8+0x38], UR6 ;  /* 0x00003806083f75b2 */ /* 0x0000220008000100 */
[----:B------:R-:W-:Y:S01]  /*02c0*/  NOP ;  /* 0x0000000000007918 */ /* 0x000fe20000000000 */
.L_x_2:
[----:B------:R-:W-:Y:S01]  /*02d0*/  SHF.R.S32.HI R4, RZ, 0x1f, R6 ;  /* 0x0000001fff047819 */ /* 0x000fe20000011406 */
[----:B------:R-:W5:Y:S01]  /*02e0*/  SHFL.IDX PT, R0, R0, RZ, 0x1f ;  /* 0x00001fff00007589 */ /* 0x000f6200000e0000 */
[----:B0-----:R-:W0:Y:S01]  /*02f0*/  S2UR UR8, SR_CTAID.X ;  /* 0x00000000000879c3 */ /* 0x001e220000002500 */
[----:B------:R-:W-:Y:S02]  /*0300*/  ELECT P0, URZ, PT ;  /* 0x00000000003f782f */ /* 0x000fe40003800000 */
[----:B------:R-:W-:Y:S01]  /*0310*/  LEA.HI R4, R4, R6, RZ, 0x7 ;  /* 0x0000000604047211 */ /* 0x000fe200078f38ff */
[----:B------:R-:W-:Y:S01]  /*0320*/  ULDC UR4, c[0x0][0x150] ;  /* 0x0000540000047ab9 */ /* 0x000fe20000000800 */
[----:B------:R-:W-:Y:S01]  /*0330*/  SHF.R.S32.HI R8, RZ, 0x1f, R3 ;  /* 0x0000001fff087819 */ /* 0x000fe20000011403 */
[----:B------:R-:W-:Y:S01]  /*0340*/  NOP ;  /* 0x0000000000007918 */ /* 0x000fe20000000000 */
[----:B------:R-:W-:Y:S01]  /*0350*/  LOP3.LUT R4, R4, 0xffffff80, RZ, 0xc0, !PT ;  /* 0xffffff8004047812 */ /* 0x000fe200078ec0ff */
[----:B------:R-:W-:Y:S01]  /*0360*/  NOP ;  /* 0x0000000000007918 */ /* 0x000fe20000000000 */
[----:B------:R-:W-:Y:S01]  /*0370*/  LEA.HI R8, R8, R3, RZ, 0x2 ;  /* 0x0000000308087211 */ /* 0x000fe200078f10ff */
[----:B------:R-:W1:Y:S01]  /*0380*/  LDC R10, c[0x0][0x144] ;  /* 0x00005100ff0a7b82 */ /* 0x000e620000000800 */
[----:B------:R-:W-:Y:S01]  /*0390*/  ISETP.NE.AND P3, PT, R5, RZ, PT ;  /* 0x000000ff0500720c */ /* 0x000fe20003f65270 */
[----:B------:R-:W-:Y:S01]  /*03a0*/  IMAD.IADD R6, R6, 0x1, -R4 ;  /* 0x0000000106067824 */ /* 0x000fe200078e0a04 */
[----:B------:R-:W-:Y:S01]  /*03b0*/  LOP3.LUT R8, R8, 0x3ffffffc, RZ, 0xc0, !PT ;  /* 0x3ffffffc08087812 */ /* 0x000fe200078ec0ff */
[----:B------:R-:W2:Y:S03]  /*03c0*/  S2R R4, SR_CTAID.Y ;  /* 0x0000000000047919 */ /* 0x000ea60000002600 */
[----:B------:R-:W-:Y:S01]  /*03d0*/  SHF.R.S32.HI R7, RZ, 0x1f, R6 ;  /* 0x0000001fff077819 */ /* 0x000fe20000011406 */
[----:B------:R-:W-:Y:S01]  /*03e0*/  IMAD.IADD R8, R3, 0x1, -R8 ;  /* 0x0000000103087824 */ /* 0x000fe200078e0a08 */
[----:B------:R-:W3:Y:S02]  /*03f0*/  LDC R13, c[0x0][0x140] ;  /* 0x00005000ff0d7b82 */ /* 0x000ee40000000800 */
[----:B------:R-:W-:-:S02]  /*0400*/  LEA.HI R7, R7, R6, RZ, 0x3 ;  /* 0x0000000607077211 */ /* 0x000fc400078f18ff */
[----:B-----5:R-:W-:Y:S02]  /*0410*/  ISETP.NE.OR P0, PT, R0, RZ, !P0 ;  /* 0x000000ff0000720c */ /* 0x020fe40004705670 */
[--C-:B------:R-:W-:Y:S02]  /*0420*/  SHF.R.S32.HI R0, RZ, 0x3, R7.reuse ;  /* 0x00000003ff007819 */ /* 0x100fe40000011407 */
[----:B------:R-:W-:Y:S02]  /*0430*/  SHF.R.S32.HI R7, RZ, 0x1f, R7 ;  /* 0x0000001fff077819 */ /* 0x000fe40000011407 */
[----:B0-----:R-:W-:Y:S02]  /*0440*/  I2FP.F32.U32 R9, UR8 ;  /* 0x0000000800097c45 */ /* 0x001fe40008201000 */
[----:B------:R-:W-:-:S03]  /*0450*/  LEA.HI R7, R7, R0, RZ, 0x2 ;  /* 0x0000000007077211 */ /* 0x000fc600078f10ff */
[----:B------:R-:W-:Y:S01]  /*0460*/  FMUL R9, R9, UR4 ;  /* 0x0000000409097c20 */ /* 0x000fe20008400000 */
[----:B------:R-:W-:Y:S01]  /*0470*/  LOP3.LUT R7, R7, 0xfffffffc, RZ, 0xc0, !PT ;  /* 0xfffffffc07077812 */ /* 0x000fe200078ec0ff */
[----:B------:R-:W-:Y:S01]  /*0480*/  VOTEU.ALL UP0, P0 ;  /* 0x00000000003f7886 */ /* 0x000fe20000000000 */
[----:B------:R-:W-:Y:S01]  /*0490*/  ULDC UR4, c[0x0][0x154] ;  /* 0x0000550000047ab9 */ /* 0x000fe20000000800 */
[----:B------:R-:W-:Y:S02]  /*04a0*/  VOTEU.ALL UP1, P0 ;  /* 0x00000000003f7886 */ /* 0x000fe40000020000 */
[----:B------:R-:W0:Y:S01]  /*04b0*/  F2I.U32.TRUNC.NTZ R9, R9 ;  /* 0x0000000900097305 */ /* 0x000e22000020f000 */
[----:B------:R-:W-:Y:S01]  /*04c0*/  IMAD.IADD R7, R0, 0x1, -R7 ;  /* 0x0000000100077824 */ /* 0x000fe200078e0a07 */
[----:B------:R-:W5:Y:S01]  /*04d0*/  @!UP0 S2UR UR7, SR_CgaCtaId ;  /* 0x00000000000789c3 */ /* 0x000f620000008800 */
[----:B------:R-:W-:Y:S01]  /*04e0*/  @!UP0 UMOV UR6, 0x400 ;  /* 0x0000040000068882 */ /* 0x000fe20000000000 */
[----:B---3--:R-:W-:Y:S01]  /*04f0*/  ISETP.EQ.U32.AND P2, PT, R13, 0x1, PT ;  /* 0x000000010d00780c */ /* 0x008fe20003f42070 */
[----:B------:R-:W-:Y:S01]  /*0500*/  IMAD R8, R8, 0x4, R7 ;  /* 0x0000000408087824 */ /* 0x000fe200078e0207 */
[----:B--2---:R-:W-:-:S04]  /*0510*/  I2FP.F32.U32 R3, R4 ;  /* 0x0000000400037245 */ /* 0x004fc80000201000 */
[----:B------:R-:W-:Y:S01]  /*0520*/  LEA.HI R0, R8, R8, RZ, 0x1 ;  /* 0x0000000808007211 */ /* 0x000fe200078f08ff */
[----:B------:R-:W-:Y:S01]  /*0530*/  FMUL R12, R3, UR4 ;  /* 0x00000004030c7c20 */ /* 0x000fe20008400000 */
[----:B------:R-:W2:Y:S01]  /*0540*/  LDC R7, c[0x0][0x148] ;  /* 0x00005200ff077b82 */ /* 0x000ea20000000800 */
[----:B------:R-:W-:Y:S01]  /*0550*/  UMOV UR4, 0x20 ;  /* 0x0000002000047882 */ /* 0x000fe20000000000 */
[----:B------:R-:W-:Y:S01]  /*0560*/  LOP3.LUT R11, R0, 0xfffffffe, RZ, 0xc0, !PT ;  /* 0xfffffffe000b7812 */ /* 0x000fe200078ec0ff */
[----:B0-----:R-:W-:Y:S01]  /*0570*/  IMAD.MOV R15, RZ, RZ, -R9 ;  /* 0x000000ffff0f7224 */ /* 0x001fe200078e0a09 */
[----:B------:R-:W-:Y:S01]  /*0580*/  SHF.R.S32.HI R9, RZ, 0x1f, R2 ;  /* 0x0000001fff097819 */ /* 0x000fe20000011402 */
[----:B------:R-:W0:Y:S01]  /*0590*/  F2I.U32.TRUNC.NTZ R12, R12 ;  /* 0x0000000c000c7305 */ /* 0x000e22000020f000 */
[----:B------:R-:W-:-:S04]  /*05a0*/  @!UP0 UIADD3 UR4, -UR4, 0x100000, URZ ;  /* 0x0010000004048890 */ /* 0x000fc8000fffe13f */
[----:B------:R-:W-:Y:S02]  /*05b0*/  @!UP0 USHF.L.U32 UR5, UR4, 0xb, URZ ;  /* 0x0000000b04058899 */ /* 0x000fe4000800063f */
[----:B------:R-:W-:Y:S01]  /*05c0*/  @!UP0 USHF.L.U32 UR4, UR4, 0x1, URZ ;  /* 0x0000000104048899 */ /* 0x000fe2000800063f */
[----:B-1----:R-:W-:Y:S01]  /*05d0*/  IMAD R3, R10, R15, UR8 ;  /* 0x000000080a037e24 */ /* 0x002fe2000f8e020f */
[----:B------:R-:W-:Y:S01]  /*05e0*/  LEA.HI R9, R9, R2, RZ, 0x2 ;  /* 0x0000000209097211 */ /* 0x000fe200078f10ff */
[C---:B------:R-:W-:Y:S02]  /*05f0*/  IMAD.IADD R0, R8.reuse, 0x1, -R11 ;  /* 0x0000000108007824 */ /* 0x040fe400078e0a0b */
[----:B------:R-:W-:Y:S01]  /*0600*/  IMAD.SHL.U32 R11, R8, 0x4, RZ ;  /* 0x00000004080b7824 */ /* 0x000fe200078e00ff */
[----:B------:R-:W-:Y:S02]  /*0610*/  LOP3.LUT R9, R9, 0xfffffffc, RZ, 0xc0, !PT ;  /* 0xfffffffc09097812 */ /* 0x000fe400078ec0ff */
[----:B------:R-:W-:Y:S01]  /*0620*/  ISETP.NE.AND P4, PT, R0, R3, PT ;  /* 0x000000030000720c */ /* 0x000fe20003f85270 */
[----:B-----5:R-:W-:Y:S01]  /*0630*/  @!UP0 ULEA UR6, UR7, UR6, 0x18 ;  /* 0x0000000607068291 */ /* 0x020fe2000f8ec03f */
[----:B------:R-:W-:Y:S01]  /*0640*/  LOP3.LUT R16, R8, 0xc, R11, 0x78, !PT ;  /* 0x0000000c08107812 */ /* 0x000fe200078e780b */
[----:B------:R-:W-:Y:S01]  /*0650*/  IMAD.IADD R0, R2, 0x1, -R9 ;  /* 0x0000000102007824 */ /* 0x000fe200078e0a09 */
[----:B------:R-:W-:Y:S01]  /*0660*/  VOTEU.ALL UP0, P0 ;  /* 0x00000000003f7886 */ /* 0x000fe20000000000 */
[----:B------:R-:W-:Y:S01]  /*0670*/  LOP3.LUT P0, RZ, R6, 0x7, RZ, 0xc0, !PT ;  /* 0x0000000706ff7812 */ /* 0x000fe2000780c0ff */
[----:B0-----:R-:W-:-:S02]  /*0680*/  IMAD.MOV R14, RZ, RZ, -R12 ;  /* 0x000000ffff0e7224 */ /* 0x001fc400078e0a0c */
[----:B------:R-:W-:Y:S01]  /*0690*/  ISETP.NE.AND P1, PT, R0, 0x3, PT ;  /* 0x000000030000780c */ /* 0x000fe20003f25270 */
[----:B------:R-:W-:Y:S01]  /*06a0*/  VIADD R6, R5, 0xffffffff ;  /* 0xffffffff05067836 */ /* 0x000fe20000000000 */
[----:B------:R-:W-:Y:S01]  /*06b0*/  ISETP.LT.U32.AND P0, PT, R16, 0x2, !P0 ;  /* 0x000000021000780c */ /* 0x000fe20004701070 */
[----:B--2---:R-:W-:Y:S01]  /*06c0*/  IMAD R9, R7, R14, R4 ;  /* 0x0000000e07097224 */ /* 0x004fe200078e0204 */
[----:B------:R-:W-:Y:S01]  /*06d0*/  ISETP.EQ.OR P1, PT, R0, RZ, !P1 ;  /* 0x000000ff0000720c */ /* 0x000fe20004f22670 */
[----:B------:R-:W0:Y:S02]  /*06e0*/  FENCE.VIEW.ASYNC.S ;  /* 0x00000000000073c6 */ /* 0x000e240000000000 */
[----:B0-----:R0:W1:Y:S01]  /*06f0*/  @!UP0 SYNCS.EXCH.64 URZ, [UR6+0x50], UR4 ;  /* 0x00005004063f85b2 */ /* 0x0010620008000100 */
[----:B------:R-:W-:Y:S02]  /*0700*/  @P4 LEA.HI R2, R16, R16, RZ, 0x1 ;  /* 0x0000001010024211 */ /* 0x000fe400078f08ff */
[----:B------:R-:W-:-:S02]  /*0710*/  ISETP.EQ.AND P1, PT, R5, RZ, P1 ;  /* 0x000000ff0500720c */ /* 0x000fc40000f22270 */
[----:B------:R-:W-:Y:S02]  /*0720*/  @P4 SHF.R.S32.HI R2, RZ, 0x1, R2 ;  /* 0x00000001ff024819 */ /* 0x000fe40000011402 */
[----:B------:R-:W-:Y:S02]  /*0730*/  ISETP.GE.U32.AND P6, PT, R6, 0x2, PT ;  /* 0x000000020600780c */ /* 0x000fe40003fc6070 */
[----:B------:R-:W-:Y:S01]  /*0740*/  @P4 ISETP.NE.AND P5, PT, R2, R9, PT ;  /* 0x000000090200420c */ /* 0x000fe20003fa5270 */
[----:B------:R-:W-:Y:S01]  /*0750*/  IMAD.MOV.U32 R2, RZ, RZ, 0x1 ;  /* 0x00000001ff027424 */ /* 0x000fe200078e00ff */
[----:B------:R-:W-:Y:S02]  /*0760*/  SEL R9, RZ, 0x1, !P0 ;  /* 0x00000001ff097807 */ /* 0x000fe40004000000 */
[----:B------:R-:W-:Y:S02]  /*0770*/  @P4 SEL R2, RZ, 0x1, P5 ;  /* 0x00000001ff024807 */ /* 0x000fe40002800000 */
[----:B------:R-:W-:Y:S01]  /*0780*/  SEL R17, RZ, 0x1, !P1 ;  /* 0x00000001ff117807 */ /* 0x000fe20004800000 */
[----:B------:R0:W2:Y:S01]  /*0790*/  @!UP1 SYNCS.EXCH.64 URZ, [UR6+0x58], UR4 ;  /* 0x00005804063f95b2 */ /* 0x0000a20008000100 */
[----:B------:R-:W-:Y:S01]  /*07a0*/  LOP3.LUT R2, R2, R9, RZ, 0xc0, !PT ;  /* 0x0000000902027212 */ /* 0x000fe200078ec0ff */
[----:B------:R-:W-:Y:S01]  /*07b0*/  NOP ;  /* 0x0000000000007918 */ /* 0x000fe20000000000 */
[----:B------:R-:W-:Y:S01]  /*07c0*/  SEL R17, R17, 0x2, P6 ;  /* 0x0000000211117807 */ /* 0x000fe20003000000 */
[----:B------:R-:W-:Y:S06]  /*07d0*/  @!P2 BRA `(.L_x_3) ;  /* 0x000000000008a947 */ /* 0x000fec0003800000 */
[----:B-12-4-:R-:W-:Y:S01]  /*07e0*/  UCGABAR_ARV ;  /* 0x00000000000079c7 */ /* 0x016fe20008000000 */
[----:B------:R-:W-:Y:S05]  /*07f0*/  BRA `(.L_x_4) ;  /* 0x0000000000047947 */ /* 0x000fea0003800000 */
.L_x_3:
[----:B-12-4-:R-:W-:Y:S01]  /*0800*/  NOP ;  /* 0x0000000000007918 */ /* 0x016fe20000000000 */
.L_x_4:
[----:B------:R-:W1:Y:S01]  /*0810*/  LDC R8, c[0x0][0x65c] ;  /* 0x00019700ff087b82 */ /* 0x000e620000000800 */
[----:B------:R-:W-:Y:S01]  /*0820*/  IMAD.MOV.U32 R9, RZ, RZ, RZ ;  /* 0x000000ffff097224 */ /* 0x000fe200078e00ff */
[----:B-1----:R-:W-:Y:S01]  /*0830*/  ISETP.NE.AND P1, PT, R8, 0x1, PT ;  /* 0x000000010800780c */ /* 0x002fe20003f25270 */
[----:B------:R-:W-:-:S12]  /*0840*/  IMAD.U32 R8, RZ, RZ, UR8 ;  /* 0x00000008ff087e24 */ /* 0x000fd8000f8e00ff */
[----:B------:R-:W1:Y:S01]  /*0850*/  @P1 LDC R11, c[0x0][0x10] ;  /* 0x00000400ff0b1b82 */ /* 0x000e620000000800 */
[----:B------:R-:W-:Y:S02]  /*0860*/  @P1 IMAD.MOV.U32 R5, RZ, RZ, RZ ;  /* 0x000000ffff051224 */ /* 0x000fe400078e00ff */
[----:B------:R-:W-:-:S05]  /*0870*/  @P1 IMAD.MOV.U32 R15, RZ, RZ, RZ ;  /* 0x000000ffff0f1224 */ /* 0x000fca00078e00ff */
[----:B------:R-:W2:Y:S01]  /*0880*/  @!P1 LDC R13, c[0x0][0xc] ;  /* 0x00000300ff0d9b82 */ /* 0x000ea20000000800 */
[----:B-1----:R-:W-:-:S04]  /*0890*/  @P1 IMAD.WIDE.U32 R10, R11, UR8, R4 ;  /* 0x000000080b0a1c25 */ /* 0x002fc8000f8e0004 */
[----:B------:R-:W-:Y:S02]  /*08a0*/  @P1 IMAD.MOV.U32 R19, RZ, RZ, R10 ;  /* 0x000000ffff131224 */ /* 0x000fe400078e000a */
[----:B------:R-:W-:Y:S02]  /*08b0*/  @P1 IMAD.IADD R18, R11, 0x1, R15 ;  /* 0x000000010b121824 */ /* 0x000fe400078e020f */
[----:B--2---:R-:W-:-:S04]  /*08c0*/  @!P1 IMAD.WIDE.U32 R8, R4, R13, R8 ;  /* 0x0000000d04089225 */ /* 0x004fc800078e0008 */
[----:B------:R-:W-:Y:S02]  /*08d0*/  @!P1 IMAD.MOV.U32 R19, RZ, RZ, R8 ;  /* 0x000000ffff139224 */ /* 0x000fe400078e0008 */
[----:B------:R-:W-:Y:S01]  /*08e0*/  @!P1 IMAD.MOV.U32 R18, RZ, RZ, R9 ;  /* 0x000000ffff129224 */ /* 0x000fe200078e0009 */
[----:B------:R-:W-:Y:S06]  /*08f0*/  @!P2 BRA `(.L_x_5) ;  /* 0x00000000000ca947 */ /* 0x000fec0003800000 */
[----:B------:R-:W-:Y:S01]  /*0900*/  UCGABAR_WAIT ;  /* 0x0000000000007dc7 */ /* 0x000fe20008000000 */
[----:B------:R-:W-:Y:S01]  /*0910*/  CCTL.IVALL ;  /* 0x00000000ff00798f */ /* 0x000fe20002000000 */
[----:B------:R-:W-:Y:S05]  /*0920*/  BRA `(.L_x_6) ;  /* 0x0000000000047947 */ /* 0x000fea0003800000 */
.L_x_5:
[----:B------:R-:W-:Y:S06]  /*0930*/  BAR.SYNC.DEFER_BLOCKING 0x0 ;  /* 0x0000000000007b1d */ /* 0x000fec0000010000 */
.L_x_6:
[----:B------:R-:W-:Y:S05]  /*0940*/  @!P3 BRA `(.L_x_7) ;  /* 0x000000e40084b947 */ /* 0x000fea0003800000 */
[----:B------:R-:W-:-:S13]  /*0950*/  ISETP.GT.U32.AND P0, PT, R6, 0x1, PT ;  /* 0x000000010600780c */ /* 0x000fda0003f04070 */
[----:B0-----:R-:W-:Y:S05]  /*0960*/  @P0 EXIT ;  /* 0x000000000000094d */ /* 0x001fea0003800000 */
[----:B------:R-:W-:Y:S01]  /*0970*/  IMAD.MOV.U32 R6, RZ, RZ, -0x1 ;  /* 0xffffffffff067424 */ /* 0x000fe200078e00ff */
[----:B------:R-:W-:Y:S01]  /*0980*/  ULDC.64 UR4, c[0x0][0x650] ;  /* 0x0001940000047ab9 */ /* 0x000fe20000000a00 */
[----:B------:R-:W-:Y:S01]  /*0990*/  PRMT R0, RZ, 0x7610, R0 ;  /* 0x00007610ff007816 */ /* 0x000fe20000000000 */
[----:B------:R-:W-:Y:S01]  /*09a0*/  IMAD.MOV.U32 R23, RZ, RZ, -0x1 ;  /* 0xffffffffff177424 */ /* 0x000fe200078e00ff */
[----:B------:R-:W-:Y:S01]  /*09b0*/  ISETP.GE.U32.AND P0, PT, R19, UR4, PT ;  /* 0x0000000413007c0c */ /* 0x000fe2000bf06070 */
[----:B------:R0:W-:Y:S01]  /*09c0*/  STL [R1], R6 ;  /* 0x0000000601007387 */ /* 0x0001e20000100800 */
[----:B------:R-:W-:Y:S02]  /*09d0*/  IMAD.MOV.U32 R22, RZ, RZ, -0x1 ;  /* 0xffffffffff167424 */ /* 0x000fe400078e00ff */
[----:B------:R-:W-:-:S13]  /*09e0*/  ISETP.GE.U32.AND.EX P0, PT, R18, UR5, PT, P0 ;  /* 0x0000000512007c0c */ /* 0x000fda000bf06100 */
[----:B0-----:R-:W-:Y:S05]  /*09f0*/  @P0 BRA `(.L_x_8) ;  /* 0x0000000400380947 */ /* 0x001fea0003800000 */
[----:B------:R-:W0:Y:S01]  /*0a00*/  LDC.64 R20, c[0x0][0x628] ;  /* 0x00018a00ff147b82 */ /* 0x000e220000000a00 */
[----:B------:R-:W-:Y:S02]  /*0a10*/  IMAD.MOV.U32 R8, RZ, RZ, R19 ;  /* 0x000000ffff087224 */ /* 0x000fe400078e0013 */
[----:B------:R-:W-:-:S05]  /*0a20*/  IMAD.MOV.U32 R9, RZ, RZ, R18 ;  /* 0x000000ffff097224 */ /* 0x000fca00078e0012 */
[----:B------:R-:W1:Y:S08]  /*0a30*/  LDC R6, c[0x0][0x630] ;  /* 0x00018c00ff067b82 */ /* 0x000e700000000800 */
[----:B------:R-:W2:Y:S01]  /*0a40*/  LDC.64 R22, c[0x0][0x620] ;  /* 0x00018800ff167b82 */ /* 0x000ea20000000a00 */
[----:B0-----:R-:W-:-:S04]  /*0a50*/  ISETP.NE.U32.AND P0, PT, R20, RZ, PT ;  /* 0x000000ff1400720c */ /* 0x001fc80003f05070 */
[----:B------:R-:W-:-:S13]  /*0a60*/  ISETP.NE.AND.EX P0, PT, R21, RZ, PT, P0 ;  /* 0x000000ff1500720c */ /* 0x000fda0003f05300 */
[----:B-12---:R-:W-:Y:S05]  /*0a70*/  @!P0 BRA `(.L_x_9) ;  /* 0x0000000000288947 */ /* 0x006fea0003800000 */
[----:B------:R-:W0:Y:S02]  /*0a80*/  LDC R0, c[0x0][0x634] ;  /* 0x00018d00ff007b82 */ /* 0x000e240000000800 */
[----:B0-----:R-:W-:-:S05]  /*0a90*/  IADD3 R13, P0, R19, R0, RZ ;  /* 0x00000000130d7210 */ /* 0x001fca0007f1e0ff */
[----:B------:R-:W-:-:S04]  /*0aa0*/  IMAD.X R15, RZ, RZ, R18, P0 ;  /* 0x000000ffff0f7224 */ /* 0x000fc800000e0612 */
[----:B------:R-:W-:-:S04]  /*0ab0*/  IMAD.WIDE.U32 R8, R15, R20, RZ ;  /* 0x000000140f087225 */ /* 0x000fc800078e00ff */
[----:B------:R-:W-:-:S04]  /*0ac0*/  IMAD.WIDE.U32 R10, P0, R13, R21, R8 ;  /* 0x000000150d0a7225 */ /* 0x000fc80007800008 */
[----:B------:R-:W-:-:S04]  /*0ad0*/  IMAD.WIDE.U32 R8, R13, R20, RZ ;  /* 0x000000140d087225 */ /* 0x000fc800078e00ff */
[----:B------:R-:W-:Y:S01]  /*0ae0*/  IMAD.X R13, RZ, RZ, RZ, P0 ;  /* 0x000000ffff0d7224 */ /* 0x000fe200000e06ff */
[----:B------:R-:W-:Y:S01]  /*0af0*/  IADD3 RZ, P0, R9, R10, RZ ;  /* 0x0000000a09ff7210 */ /* 0x000fe20007f1e0ff */
[----:B------:R-:W-:-:S04]  /*0b00*/  IMAD.MOV.U32 R12, RZ, RZ, R11 ;  /* 0x000000ffff0c7224 */ /* 0x000fc800078e000b */
[----:B------:R-:W-:-:S08]  /*0b10*/  IMAD.WIDE.U32.X R8, R15, R21, R12, P0 ;  /* 0x000000150f087225 */ /* 0x000fd000000e040c */
.L_x_9:
[----:B------:R-:W0:Y:S01]  /*0b20*/  LDC.64 R20, c[0x0][0x640] ;  /* 0x00019000ff147b82 */ /* 0x000e220000000a00 */
[-C--:B------:R-:W-:Y:S01]  /*0b30*/  SHF.R.U64 R26, R8, R6.reuse, R9 ;  /* 0x00000006081a7219 */ /* 0x080fe20000001209 */
[----:B------:R-:W-:Y:S01]  /*0b40*/  IMAD.MOV.U32 R8, RZ, RZ, R19 ;  /* 0x000000ffff087224 */ /* 0x000fe200078e0013 */
[----:B------:R-:W-:Y:S01]  /*0b50*/  SHF.R.U32.HI R0, RZ, R6, R9 ;  /* 0x00000006ff007219 */ /* 0x000fe20000011609 */
[----:B------:R-:W-:Y:S01]  /*0b60*/  IMAD R28, R7, R14, R4 ;  /* 0x0000000e071c7224 */ /* 0x000fe200078e0204 */
[----:B------:R-:W-:-:S03]  /*0b70*/  IADD3 R5, P0, RZ, -R26, RZ ;  /* 0x8000001aff057210 */ /* 0x000fc60007f1e0ff */
[----:B------:R-:W1:Y:S02]  /*0b80*/  LDC R10, c[0x0][0x618] ;  /* 0x00018600ff0a7b82 */ /* 0x000e640000000800 */
[----:B------:R-:W-:-:S04]  /*0b90*/  IMAD.X R9, RZ, RZ, ~R0, P0 ;  /* 0x000000ffff097224 */ /* 0x000fc800000e0e00 */
[-C--:B------:R-:W-:Y:S02]  /*0ba0*/  IMAD R0, R9, R22.reuse, RZ ;  /* 0x0000001609007224 */ /* 0x080fe400078e02ff */
[----:B------:R-:W2:Y:S01]  /*0bb0*/  LDC R11, c[0x0][0x608] ;  /* 0x00018200ff0b7b82 */ /* 0x000ea20000000800 */
[----:B------:R-:W-:Y:S02]  /*0bc0*/  IMAD.MOV.U32 R9, RZ, RZ, R18 ;  /* 0x000000ffff097224 */ /* 0x000fe400078e0012 */
[----:B------:R-:W-:-:S05]  /*0bd0*/  IMAD.WIDE.U32 R8, R5, R22, R8 ;  /* 0x0000001605087225 */ /* 0x000fca00078e0008 */
[----:B------:R-:W3:Y:S01]  /*0be0*/  LDC R12, c[0x0][0x658] ;  /* 0x00019600ff0c7b82 */ /* 0x000ee20000000800 */
[----:B------:R-:W-:Y:S01]  /*0bf0*/  IMAD R5, R5, R23, R0 ;  /* 0x0000001705057224 */ /* 0x000fe200078e0200 */
[----:B0-----:R-:W-:Y:S01]  /*0c00*/  ISETP.NE.U32.AND P0, PT, R20, RZ, PT ;  /* 0x000000ff1400720c */ /* 0x001fe20003f05070 */
[----:B------:R-:W-:Y:S02]  /*0c10*/  IMAD.MOV.U32 R23, RZ, RZ, 0x1 ;  /* 0x00000001ff177424 */ /* 0x000fe400078e00ff */
[----:B------:R-:W-:Y:S01]  /*0c20*/  IMAD.IADD R5, R9, 0x1, R5 ;  /* 0x0000000109057824 */ /* 0x000fe200078e0205 */
[----:B------:R-:W-:Y:S01]  /*0c30*/  ISETP.NE.AND.EX P0, PT, R21, RZ, PT, P0 ;  /* 0x000000ff1500720c */ /* 0x000fe20003f05300 */
[----:B------:R-:W-:Y:S01]  /*0c40*/  IMAD.MOV.U32 R9, RZ, RZ, -0x1 ;  /* 0xffffffffff097424 */ /* 0x000fe200078e00ff */
[----:B------:R-:W0:Y:S02]  /*0c50*/  LDC R15, c[0x0][0x600] ;  /* 0x00018000ff0f7b82 */ /* 0x000e240000000800 */
[----:B-1----:R-:W-:-:S02]  /*0c60*/  SHF.R.U64 R13, R8, R10, R5 ;  /* 0x0000000a080d7219 */ /* 0x002fc40000001205 */
[----:B------:R-:W-:-:S04]  /*0c70*/  SHF.R.U32.HI R0, RZ, R10, R5 ;  /* 0x0000000aff007219 */ /* 0x000fc80000011605 */
[----:B------:R-:W1:Y:S01]  /*0c80*/  LDC R22, c[0x0][0x648] ;  /* 0x00019200ff167b82 */ /* 0x000e620000000800 */
[-CC-:B--2---:R-:W-:Y:S02]  /*0c90*/  SHF.R.U64 R27, R13, R11.reuse, R0.reuse ;  /* 0x0000000b0d1b7219 */ /* 0x184fe40000001200 */
[----:B------:R-:W-:-:S05]  /*0ca0*/  SHF.R.U32.HI R5, RZ, R11, R0 ;  /* 0x0000000bff057219 */ /* 0x000fca0000011600 */
[----:B------:R-:W2:Y:S01]  /*0cb0*/  LDC R24, c[0x0][0x638] ;  /* 0x00018e00ff187b82 */ /* 0x000ea20000000800 */
[-CC-:B---3--:R-:W-:Y:S02]  /*0cc0*/  SHF.R.U64 R14, R27, R12.reuse, R5.reuse ;  /* 0x0000000c1b0e7219 */ /* 0x188fe40000001205 */
[-C--:B------:R-:W-:Y:S02]  /*0cd0*/  SHF.L.U32 R0, R9, R12.reuse, RZ ;  /* 0x0000000c09007219 */ /* 0x080fe400000006ff */
[----:B------:R-:W-:Y:S01]  /*0ce0*/  SHF.R.U32.HI R5, RZ, R12, R5 ;  /* 0x0000000cff057219 */ /* 0x000fe20000011605 */
[----:B------:R-:W-:Y:S01]  /*0cf0*/  IMAD.MOV.U32 R4, RZ, RZ, R14 ;  /* 0x000000ffff047224 */ /* 0x000fe200078e000e */
[----:B------:R-:W-:Y:S01]  /*0d00*/  LOP3.LUT R10, RZ, R0, RZ, 0x33, !PT ;  /* 0x00000000ff0a7212 */ /* 0x000fe200078e33ff */
[----:B------:R-:W3:Y:S01]  /*0d10*/  LDC R25, c[0x0][0x610] ;  /* 0x00018400ff197b82 */ /* 0x000ee20000000800 */
[----:B------:R-:W-:Y:S05]  /*0d20*/  @!P0 BRA `(.L_x_10) ;  /* 0x0000000000288947 */ /* 0x000fea0003800000 */
[----:B------:R-:W4:Y:S02]  /*0d30*/  LDC R9, c[0x0][0x64c] ;  /* 0x00019300ff097b82 */ /* 0x000f240000000800 */
[----:B----4-:R-:W-:-:S05]  /*0d40*/  IADD3 R9, P0, R14, R9, RZ ;  /* 0x000000090e097210 */ /* 0x010fca0007f1e0ff */
        /* <DEDUP_REMOVED lines=8> */
.L_x_10:
[----:B-1----:R-:W-:Y:S01]  /*0dd0*/  SHF.R.U64 R4, R4, R22, R5 ;  /* 0x0000001604047219 */ /* 0x002fe20000001205 */
[----:B0-----:R-:W-:Y:S01]  /*0de0*/  VIADD R6, R15, 0xffffffff ;  /* 0xffffffff0f067836 */ /* 0x001fe20000000000 */
[----:B------:R-:W-:Y:S01]  /*0df0*/  SHF.L.U32 R0, R23, R12, RZ ;  /* 0x0000000c17007219 */ /* 0x000fe200000006ff */
[----:B------:R-:W-:Y:S01]  /*0e00*/  IMAD.MOV.U32 R22, RZ, RZ, R26 ;  /* 0x000000ffff167224 */ /* 0x000fe200078e001a */
[----:B------:R-:W-:Y:S01]  /*0e10*/  LOP3.LUT R5, R27, R10, RZ, 0xc0, !PT ;  /* 0x0000000a1b057212 */ /* 0x000fe200078ec0ff */
[----:B------:R-:W-:Y:S01]  /*0e20*/  IMAD.MOV R7, RZ, RZ, -R4 ;  /* 0x000000ffff077224 */ /* 0x000fe200078e0a04 */
[----:B------:R-:W-:Y:S02]  /*0e30*/  SEL R3, R3, R28, !P1 ;  /* 0x0000001c03037207 */ /* 0x000fe40004800000 */
[----:B------:R-:W-:Y:S01]  /*0e40*/  LOP3.LUT R6, R13, R6, RZ, 0xc0, !PT ;  /* 0x000000060d067212 */ /* 0x000fe200078ec0ff */
[----:B------:R-:W-:Y:S02]  /*0e50*/  IMAD R4, R0, R4, R5 ;  /* 0x0000000400047224 */ /* 0x000fe400078e0205 */
[----:B--2---:R-:W-:-:S02]  /*0e60*/  IMAD R0, R7, R24, R14 ;  /* 0x0000001807007224 */ /* 0x004fc400078e020e */
[----:B---3--:R-:W-:Y:S02]  /*0e70*/  IMAD R3, R4, R25, R3 ;  /* 0x0000001904037224 */ /* 0x008fe400078e0203 */
[----:B------:R-:W-:Y:S02]  /*0e80*/  IMAD.MOV.U32 R5, RZ, RZ, 0x1 ;  /* 0x00000001ff057424 */ /* 0x000fe400078e00ff */
[----:B------:R-:W-:-:S03]  /*0e90*/  IMAD R4, R0, R15, R6 ;  /* 0x0000000f00047224 */ /* 0x000fc600078e0206 */
[----:B------:R-:W-:Y:S02]  /*0ea0*/  PRMT R0, R5, 0x7610, R0 ;  /* 0x0000761005007816 */ /* 0x000fe40000000000 */
[----:B------:R-:W-:Y:S02]  /*0eb0*/  SEL R5, R4, R3, !P1 ;  /* 0x0000000304057207 */ /* 0x000fe40004800000 */
[----:B------:R-:W-:-:S03]  /*0ec0*/  SEL R23, R3, R4, !P1 ;  /* 0x0000000403177207 */ /* 0x000fc60004800000 */
[----:B------:R0:W-:Y:S04]  /*0ed0*/  STL [R1], R5 ;  /* 0x0000000501007387 */ /* 0x0001e80000100800 */
.L_x_8:
[----:B------:R-:W-:-:S08]  /*0ee0*/  NOP ;  /* 0x0000000000007918 */ /* 0x000fd00000000000 */
[----:B------:R-:W1:Y:S02]  /*0ef0*/  USETMAXREG.TRY_ALLOC.CTAPOOL UP0, 0xe8 ;  /* 0x000000e8000079c8 */ /* 0x000e640008000600 */
[----:B-1----:R-:W-:-:S13]  /*0f00*/  PLOP3.LUT P0, PT, PT, PT, UP0, 0x80, 0x0 ;  /* 0x000000000000781c */ /* 0x002fda0003f0f008 */
[----:B------:R-:W-:Y:S05]  /*0f10*/  @!P0 BRA `(.L_x_8) ;  /* 0xfffffffc00f08947 */ /* 0x000fea000383ffff */
[----:B------:R-:W-:Y:S01]  /*0f20*/  ULDC.64 UR4, c[0x0][0x598] ;  /* 0x0001660000047ab9 */ /* 0x000fe20000000a00 */
[----:B------:R-:W-:Y:S01]  /*0f30*/  ULDC.64 UR54, c[0x0][0x208] ;  /* 0x0000820000367ab9 */ /* 0x000fe20000000a00 */
[----:B------:R-:W-:-:S04]  /*0f40*/  ISETP.NE.U32.AND P0, PT, RZ, UR4, PT ;  /* 0x00000004ff007c0c */ /* 0x000fc8000bf05070 */
[----:B------:R-:W-:-:S13]  /*0f50*/  ISETP.NE.AND.EX P0, PT, RZ, UR5, PT, P0 ;  /* 0x00000005ff007c0c */ /* 0x000fda000bf05300 */
[----:B------:R-:W-:Y:S05]  /*0f60*/  @!P0 BRA `(.L_x_11) ;  /* 0x00000000001c8947 */ /* 0x000fea0003800000 */
[----:B0-----:R-:W0:Y:S02]  /*0f70*/  LDC.64 R4, c[0x0][0x598] ;  /* 0x00016600ff047b82 */ /* 0x001e240000000a00 */
[----:B0-----:R-:W2:Y:S02]  /*0f80*/  LDG.E.64 R4, desc[UR54][R4.64] ;  /* 0x0000003604047981 */ /* 0x001ea4000c1e1b00 */
[----:B--2---:R-:W-:-:S04]  /*0f90*/  ISETP.NE.U32.AND P0, PT, R4, RZ, PT ;  /* 0x000000ff0400720c */ /* 0x004fc80003f05070 */
[----:B------:R-:W-:-:S13]  /*0fa0*/  ISETP.NE.AND.EX P0, PT, R5, RZ, PT, P0 ;  /* 0x000000ff0500720c */ /* 0x000fda0003f05300 */
[----:B------:R-:W-:Y:S05]  /*0fb0*/  @!P0 BRA `(.L_x_11) ;  /* 0x0000000000088947 */ /* 0x000fea0003800000 */
[----:B------:R0:W5:Y:S01]  /*0fc0*/  LD.E R202, desc[UR54][R4.64] ;  /* 0x0000003604ca7980 */ /* 0x000162000c101900 */
[----:B------:R-:W-:Y:S05]  /*0fd0*/  BRA `(.L_x_12) ;  /* 0x0000000000247947 */ /* 0x000fea0003800000 */
.L_x_11:
[----:B------:R-:W-:Y:S02]  /*0fe0*/  ULDC.64 UR4, c[0x0][0x588] ;  /* 0x0001620000047ab9 */ /* 0x000fe40000000a00 */
[----:B------:R-:W-:-:S04]  /*0ff0*/  ISETP.NE.U32.AND P0, PT, RZ, UR4, PT ;  /* 0x00000004ff007c0c */ /* 0x000fc8000bf05070 */
[----:B------:R-:W-:-:S13]  /*1000*/  ISETP.NE.AND.EX P0, PT, RZ, UR5, PT, P0 ;  /* 0x00000005ff007c0c */ /* 0x000fda000bf05300 */
[----:B------:R-:W-:Y:S05]  /*1010*/  @!P0 BRA `(.L_x_13) ;  /* 0x00000000000c8947 */ /* 0x000fea0003800000 */
[----:B------:R-:W1:Y:S02]  /*1020*/  LDC.64 R202, c[0x0][0x588] ;  /* 0x00016200ffca7b82 */ /* 0x000e640000000a00 */
[----:B-1----:R1:W5:Y:S01]  /*1030*/  LDG.E R202, desc[UR54][R202.64] ;  /* 0x00000036caca7981 */ /* 0x002362000c1e1900 */
[----:B------:R-:W-:Y:S05]  /*1040*/  BRA `(.L_x_12) ;  /* 0x0000000000087947 */ /* 0x000fea0003800000 */
.L_x_13:
[----:B------:R-:W-:Y:S02]  /*1050*/  ULDC UR4, c[0x0][0x580] ;  /* 0x0001600000047ab9 */ /* 0x000fe40000000800 */
[----:B------:R-:W-:-:S07]  /*1060*/  IMAD.U32 R202, RZ, RZ, UR4 ;  /* 0x00000004ffca7e24 */ /* 0x000fce000f8e00ff */
.L_x_12:
[----:B------:R-:W-:Y:S02]  /*1070*/  ULDC.64 UR4, c[0x0][0x5a0] ;  /* 0x0001680000047ab9 */ /* 0x000fe40000000a00 */
        /* <DEDUP_REMOVED lines=10> */
.L_x_14:
[----:B------:R-:W-:Y:S02]  /*1120*/  ULDC.64 UR4, c[0x0][0x590] ;  /* 0x0001640000047ab9 */ /* 0x000fe40000000a00 */
[----:B------:R-:W-:-:S04]  /*1130*/  ISETP.NE.U32.AND P0, PT, RZ, UR4, PT ;  /* 0x00000004ff007c0c */ /* 0x000fc8000bf05070 */
[----:B------:R-:W-:-:S13]  /*1140*/  ISETP.NE.AND.EX P0, PT, RZ, UR5, PT, P0 ;  /* 0x00000005ff007c0c */ /* 0x000fda000bf05300 */
[----:B------:R-:W-:Y:S05]  /*1150*/  @!P0 BRA `(.L_x_16) ;  /* 0x00000000000c8947 */ /* 0x000fea0003800000 */
[----:B0-----:R-:W0:Y:S02]  /*1160*/  LDC.64 R4, c[0x0][0x590] ;  /* 0x00016400ff047b82 */ /* 0x001e240000000a00 */
[----:B0-----:R2:W5:Y:S01]  /*1170*/  LDG.E R201, desc[UR54][R4.64] ;  /* 0x0000003604c97981 */ /* 0x001562000c1e1900 */
[----:B------:R-:W-:Y:S05]  /*1180*/  BRA `(.L_x_15) ;  /* 0x0000000000087947 */ /* 0x000fea0003800000 */
.L_x_16:
[----:B------:R-:W-:Y:S02]  /*1190*/  ULDC UR4, c[0x0][0x584] ;  /* 0x0001610000047ab9 */ /* 0x000fe40000000800 */
[----:B------:R-:W-:-:S07]  /*11a0*/  IMAD.U32 R201, RZ, RZ, UR4 ;  /* 0x00000004ffc97e24 */ /* 0x000fce000f8e00ff */
.L_x_15:
[----:B------:R-:W-:-:S13]  /*11b0*/  LOP3.LUT P0, RZ, R0, 0xff, RZ, 0xc0, !PT ;  /* 0x000000ff00ff7812 */ /* 0x000fda000780c0ff */
[----:B------:R-:W-:Y:S05]  /*11c0*/  @!P0 EXIT ;  /* 0x000000000000894d */ /* 0x000fea0003800000 */
[----:B------:R-:W-:Y:S01]  /*11d0*/  ULDC UR4, c[0x0][0x28c] ;  /* 0x0000a30000047ab9 */ /* 0x000fe20000000800 */
[----:B------:R-:W-:Y:S01]  /*11e0*/  UMOV UR36, URZ ;  /* 0x0000003f00247c82 */ /* 0x000fe20008000000 */
[----:B------:R-:W-:Y:S01]  /*11f0*/  UIADD3 UR4, UR4, 0x7f, URZ ;  /* 0x0000007f04047890 */ /* 0x000fe2000fffe03f */
[----:B------:R-:W-:-:S03]  /*1200*/  UMOV UR37, URZ ;  /* 0x0000003f00257c82 */ /* 0x000fc60008000000 */
[----:B------:R-:W-:-:S04]  /*1210*/  USHF.R.S32.HI UR5, URZ, 0x1f, UR4 ;  /* 0x0000001f3f057899 */ /* 0x000fc80008011404 */
[----:B------:R-:W-:-:S04]  /*1220*/  ULEA.HI UR5, UR5, UR4, URZ, 0x7 ;  /* 0x0000000405057291 */ /* 0x000fc8000f8f383f */
[----:B------:R-:W-:-:S12]  /*1230*/  USHF.R.S32.HI UR39, URZ, 0x7, UR5 ;  /* 0x000000073f277899 */ /* 0x000fd80008011405 */
.L_x_390:
[----:B------:R-:W3:Y:S01]  /*1240*/  S2R R0, SR_TID.X ;  /* 0x0000000000007919 */ /* 0x000ee20000002100 */
[----:B----4-:R-:W4:Y:S01]  /*1250*/  S2UR UR7, SR_CgaCtaId ;  /* 0x00000000000779c3 */ /* 0x010f220000008800 */
[----:B------:R-:W-:Y:S02]  /*1260*/  UMOV UR6, 0x400 ;  /* 0x0000040000067882 */ /* 0x000fe40000000000 */
[----:B----4-:R-:W-:Y:S01]  /*1270*/  ULEA UR6, UR7, UR6, 0x18 ;  /* 0x0000000607067291 */ /* 0x010fe2000f8ec03f */
[----:B---3--:R-:W-:-:S04]  /*1280*/  LOP3.LUT R0, R0, 0x80, RZ, 0xc0, !PT ;  /* 0x0000008000007812 */ /* 0x008fc800078ec0ff */
[----:B------:R-:W-:-:S06]  /*1290*/  SHF.R.U32.HI R0, RZ, 0x7, R0 ;  /* 0x00000007ff007819 */ /* 0x000fcc0000011600 */
[----:B------:R-:W3:Y:S02]  /*12a0*/  SHFL.IDX PT, R0, R0, RZ, 0x1f ;  /* 0x00001fff00007589 */ /* 0x000ee400000e0000 */
[----:B---3--:R-:W-:-:S13]  /*12b0*/  R2UR UR4, R0 ;  /* 0x00000000000472ca */ /* 0x008fda00000e0000 */
[----:B------:R-:W-:-:S04]  /*12c0*/  ULEA.HI UR5, UR4, UR4, URZ, 0x1 ;  /* 0x0000000404057291 */ /* 0x000fc8000f8f083f */
[----:B------:R-:W-:-:S04]  /*12d0*/  ULOP3.LUT UR5, UR5, 0x7fffe, URZ, 0xc0, !UPT ;  /* 0x0007fffe05057892 */ /* 0x000fc8000f8ec03f */
[----:B------:R-:W-:-:S03]  /*12e0*/  UIADD3 UR5, UR4, -UR5, URZ ;  /* 0x8000000504057290 */ /* 0x000fc6000fffe03f */
[----:B------:R-:W-:Y:S01]  /*12f0*/  ULDC UR4, c[0x0][0x28c] ;  /* 0x0000a30000047ab9 */ /* 0x000fe20000000800 */
[----:B------:R-:W-:Y:S01]  /*1300*/  ULEA UR5, UR5, UR6, 0xd ;  /* 0x0000000605057291 */ /* 0x000fe2000f8e683f */
[----:B------:R-:W-:-:S03]  /*1310*/  ISETP.LT.AND P0, PT, RZ, UR4, PT ;  /* 0x00000004ff007c0c */ /* 0x000fc6000bf01270 */
[----:B------:R-:W-:-:S04]  /*1320*/  UIADD3 UR5, UR5, 0x100, URZ ;  /* 0x0000010005057890 */ /* 0x000fc8000fffe03f */
[----:B------:R-:W-:-:S04]  /*1330*/  USHF.R.U32.HI UR5, URZ, 0x4, UR5 ;  /* 0x000000043f057899 */ /* 0x000fc80008011605 */
[----:B------:R-:W-:-:S04]  /*1340*/  ULOP3.LUT UR5, UR5, 0x3fff, URZ, 0xc0, !UPT ;  /* 0x00003fff05057892 */ /* 0x000fc8000f8ec03f */
[----:B------:R-:W-:Y:S01]  /*1350*/  ULOP3.LUT UR38, UR5, 0x10000, URZ, 0xfc, !UPT ;  /* 0x0001000005267892 */ /* 0x000fe2000f8efc3f */
[----:B------:R-:W-:Y:S11]  /*1360*/  @P0 BRA `(.L_x_17) ;  /* 0x0000000000400947 */ /* 0x000ff60003800000 */
[----:B------:R-:W-:Y:S01]  /*1370*/  MOV R0, 0x0 ;  /* 0x0000000000007802 */ /* 0x000fe20000000f00 */
[----:B------:R-:W-:Y:S01]  /*1380*/  ULDC.64 UR4, c[0x4][0x68] ;  /* 0x01001a0000047ab9 */ /* 0x000fe20000000a00 */
[----:B------:R-:W-:Y:S01]  /*1390*/  ULDC.64 UR6, c[0x4][0x8] ;  /* 0x0100020000067ab9 */ /* 0x000fe20000000a00 */
[----:B0-2---:R-:W-:Y:S01]  /*13a0*/  IMAD.U32 R4, RZ, RZ, UR4 ;  /* 0x00000004ff047e24 */ /* 0x005fe2000f8e00ff */
[----:B------:R0:W2:Y:S01]  /*13b0*/  LDC.64 R14, c[0x4][R0] ;  /* 0x01000000000e7b82 */ /* 0x0000a20000000a00 */
[----:B------:R-:W-:Y:S01]  /*13c0*/  IMAD.U32 R5, RZ, RZ, UR5 ;  /* 0x00000005ff057e24 */ /* 0x000fe2000f8e00ff */
[----:B------:R-:W-:Y:S01]  /*13d0*/  ULDC.64 UR4, c[0x4][0x70] ;  /* 0x01001c0000047ab9 */ /* 0x000fe20000000a00 */
[----:B------:R-:W-:Y:S02]  /*13e0*/  IMAD.U32 R10, RZ, RZ, UR6 ;  /* 0x00000006ff0a7e24 */ /* 0x000fe4000f8e00ff */
[----:B------:R-:W-:Y:S02]  /*13f0*/  IMAD.U32 R6, RZ, RZ, UR4 ;  /* 0x00000004ff067e24 */ /* 0x000fe4000f8e00ff */
[----:B------:R-:W-:-:S02]  /*1400*/  IMAD.U32 R7, RZ, RZ, UR5 ;  /* 0x00000005ff077e24 */ /* 0x000fc4000f8e00ff */
[----:B------:R-:W-:Y:S02]  /*1410*/  IMAD.U32 R11, RZ, RZ, UR7 ;  /* 0x00000007ff0b7e24 */ /* 0x000fe4000f8e00ff */
[----:B------:R-:W-:Y:S02]  /*1420*/  IMAD.MOV.U32 R8, RZ, RZ, 0x1e1 ;  /* 0x000001e1ff087424 */ /* 0x000fe400078e00ff */
[----:B------:R-:W-:Y:S02]  /*1430*/  IMAD.MOV.U32 R12, RZ, RZ, 0x1 ;  /* 0x00000001ff0c7424 */ /* 0x000fe400078e00ff */
[----:B0-----:R-:W-:-:S07]  /*1440*/  IMAD.MOV.U32 R13, RZ, RZ, RZ ;  /* 0x000000ffff0d7224 */ /* 0x001fce00078e00ff */
[----:B------:R-:W-:-:S07]  /*1450*/  LEPC R20, `(.L_x_17) ;  /* 0x000000001014794e */ /* 0x000fce0000000000 */
[----:B-12--5:R-:W-:Y:S05]  /*1460*/  CALL.ABS.NOINC R14 ;  /* 0x000000000e007343 */ /* 0x026fea0003c00000 */
.L_x_17:
[----:B------:R-:W-:-:S04]  /*1470*/  LOP3.LUT R0, R17, 0x1, RZ, 0xfc, !PT ;  /* 0x0000000111007812 */ /* 0x000fc800078efcff */
[----:B------:R-:W-:-:S13]  /*1480*/  ISETP.NE.AND P0, PT, R0, 0x3, PT ;  /* 0x000000030000780c */ /* 0x000fda0003f05270 */
[----:B------:R-:W-:Y:S05]  /*1490*/  @!P0 BRA `(.L_x_18) ;  /* 0x0000000000048947 */ /* 0x000fea0003800000 */
[----:B------:R-:W-:Y:S01]  /*14a0*/  BPT.TRAP 0x1 ;  /* 0x000000040000795c */ /* 0x000fe20000300000 */
.L_x_18:
[----:B------:R-:W3:Y:S01]  /*14b0*/  S2UR UR5, SR_CgaCtaId ;  /* 0x00000000000579c3 */ /* 0x000ee20000008800 */
[----:B------:R-:W-:Y:S01]  /*14c0*/  UMOV UR4, 0x400 ;  /* 0x0000040000047882 */ /* 0x000fe20000000000 */
[----:B------:R-:W-:Y:S02]  /*14d0*/  IMAD.U32 R0, RZ, RZ, UR36 ;  /* 0x00000024ff007e24 */ /* 0x000fe4000f8e00ff */
[----:B------:R-:W-:-:S03]  /*14e0*/  IMAD.U32 R3, RZ, RZ, UR37 ;  /* 0x00000025ff037e24 */ /* 0x000fc6000f8e00ff */
[----:B------:R-:W-:Y:S01]  /*14f0*/  SHF.L.U32 R0, R0, 0x1f, RZ ;  /* 0x0000001f00007819 */ /* 0x000fe200000006ff */
[----:B---3--:R-:W-:-:S06]  /*1500*/  ULEA UR4, UR5, UR4, 0x18 ;  /* 0x0000000405047291 */ /* 0x008fcc000f8ec03f */
[----:B------:R-:W-:-:S04]  /*1510*/  IMAD.U32 R6, RZ, RZ, UR4 ;  /* 0x00000004ff067e24 */ /* 0x000fc8000f8e00ff */
[----:B------:R-:W-:-:S04]  /*1520*/  IMAD R3, R3, 0x8, R6 ;  /* 0x0000000803037824 */ /* 0x000fc800078e0206 */
[----:B------:R3:W4:Y:S01]  /*1530*/  SYNCS.PHASECHK.TRANS64.TRYWAIT P1, [R3+URZ], R0 ;  /* 0x00000000030075a7 */ /* 0x000722000802017f */
[----:B------:R-:W-:Y:S05]  /*1540*/  @!P0 BRA `(.L_x_19) ;  /* 0x0000000000048947 */ /* 0x000fea0003800000 */
[----:B------:R-:W-:Y:S01]  /*1550*/  BPT.TRAP 0x1 ;  /* 0x000000040000795c */ /* 0x000fe20000300000 */
.L_x_19:
[----:B----4-:R-:W-:Y:S05]  /*1560*/  @P1 BRA `(.L_x_20) ;  /* 0x0000000000081947 */ /* 0x010fea0003800000 */
[----:B------:R-:W4:Y:S02]  /*1570*/  SYNCS.PHASECHK.TRANS64.TRYWAIT P1, [R3+URZ], R0 ;  /* 0x00000000030075a7 */ /* 0x000f24000802017f */
[----:B----4-:R-:W-:Y:S05]  /*1580*/  @!P1 BRA `(.L_x_21) ;  /* 0x000000ec00fc9947 */ /* 0x010fea0003800000 */
.L_x_20:
[----:B------:R-:W-:-:S04]  /*1590*/  UISETP.LT.AND UP0, UPT, UR39, 0x1, UPT ;  /* 0x000000012700788c */ /* 0x000fc8000bf01270 */
[----:B------:R-:W-:-:S06]  /*15a0*/  USEL UR4, UR39, 0x1, UP0 ;  /* 0x0000000127047887 */ /* 0x000fcc0008000000 */
[----:B---34-:R-:W-:Y:S01]  /*15b0*/  IMAD.U32 R0, RZ, RZ, UR4 ;  /* 0x00000004ff007e24 */ /* 0x018fe2000f8e00ff */
[----:B------:R-:W-:Y:S05]  /*15c0*/  WARPSYNC.ALL ;  /* 0x0000000000007948 */ /* 0x000fea0003800000 */
[----:B------:R-:W-:-:S04]  /*15d0*/  IADD3 R0, -R0, UR39, RZ ;  /* 0x0000002700007c10 */ /* 0x000fc8000fffe1ff */
[----:B------:R-:W-:Y:S02]  /*15e0*/  ISETP.GE.AND P1, PT, R0, 0x1, PT ;  /* 0x000000010000780c */ /* 0x000fe40003f26270 */
[----:B------:R-:W-:Y:S01]  /*15f0*/  R2UR UR4, R6 ;  /* 0x00000000060472ca */ /* 0x000fe200000e0000 */
[----:B------:R-:W-:Y:S01]  /*1600*/  UIMAD UR53, UR37, 0x600, UR38 ;  /* 0x00000600253578a4 */ /* 0x000fe2000f8e0226 */
[----:B------:R-:W-:Y:S01]  /*1610*/  WARPGROUP.ARRIVE ;  /* 0x00000000000079c5 */ /* 0x000fe20000000000 */
[----:B------:R-:W-:Y:S01]  /*1620*/  UMOV UR41, 0x40000040 ;  /* 0x4000004000297882 */ /* 0x000fe20000000000 */
[----:B------:R-:W-:Y:S01]  /*1630*/  UMOV UR43, 0x40000040 ;  /* 0x40000040002b7882 */ /* 0x000fe20000000000 */
[----:B------:R-:W-:Y:S01]  /*1640*/  UMOV UR33, UR41 ;  /* 0x0000002900217c82 */ /* 0x000fe20008000000 */
[----:B------:R-:W-:Y:S01]  /*1650*/  UMOV UR35, 0x40000040 ;  /* 0x4000004000237882 */ /* 0x000fe20000000000 */
[----:B------:R-:W-:Y:S01]  /*1660*/  UMOV UR25, UR41 ;  /* 0x0000002900197c82 */ /* 0x000fe20008000000 */
[----:B------:R-:W-:Y:S01]  /*1670*/  UMOV UR40, UR53 ;  /* 0x0000003500287c82 */ /* 0x000fe20008000000 */
[----:B------:R-:W-:Y:S01]  /*1680*/  UMOV UR27, 0x40000040 ;  /* 0x40000040001b7882 */ /* 0x000fe20000000000 */
[----:B------:R-:W-:Y:S01]  /*1690*/  UMOV UR32, UR40 ;  /* 0x0000002800207c82 */ /* 0x000fe20008000000 */
[----:B------:R-:W-:Y:S01]  /*16a0*/  UMOV UR24, UR40 ;  /* 0x0000002800187c82 */ /* 0x000fe20008000000 */
[----:B------:R-:W-:Y:S01]  /*16b0*/  UMOV UR16, UR40 ;  /* 0x0000002800107c82 */ /* 0x000fe20008000000 */
[----:B------:R-:W-:Y:S01]  /*16c0*/  UIADD3 UR4, UR4, 0x18100, URZ ;  /* 0x0001810004047890 */ /* 0x000fe2000fffe03f */
[----:B------:R-:W-:Y:S01]  /*16d0*/  UMOV UR17, UR41 ;  /* 0x0000002900117c82 */ /* 0x000fe20008000000 */
[----:B------:R-:W-:-:S02]  /*16e0*/  UMOV UR19, 0x40000040 ;  /* 0x4000004000137882 */ /* 0x000fc40000000000 */
[----:B------:R-:W-:Y:S01]  /*16f0*/  USHF.R.U32.HI UR4, URZ, 0x4, UR4 ;  /* 0x000000043f047899 */ /* 0x000fe20008011604 */
[----:B------:R-:W-:Y:S01]  /*1700*/  UMOV UR12, UR40 ;  /* 0x00000028000c7c82 */ /* 0x000fe20008000000 */
[----:B------:R-:W-:Y:S02]  /*1710*/  UMOV UR13, UR41 ;  /* 0x00000029000d7c82 */ /* 0x000fe40008000000 */
[----:B------:R-:W-:Y:S01]  /*1720*/  ULOP3.LUT UR4, UR4, 0x3fff, URZ, 0xc0, !UPT ;  /* 0x00003fff04047892 */ /* 0x000fe2000f8ec03f */
[----:B------:R-:W-:Y:S01]  /*1730*/  UMOV UR15, 0x40000040 ;  /* 0x40000040000f7882 */ /* 0x000fe20000000000 */
[----:B------:R-:W-:Y:S02]  /*1740*/  UMOV UR5, UR41 ;  /* 0x0000002900057c82 */ /* 0x000fe40008000000 */
[----:B------:R-:W-:Y:S01]  /*1750*/  ULOP3.LUT UR52, UR4, 0x10000, URZ, 0xfc, !UPT ;  /* 0x0001000004347892 */ /* 0x000fe2000f8efc3f */
[----:B------:R-:W-:Y:S02]  /*1760*/  UMOV UR7, 0x40000040 ;  /* 0x4000004000077882 */ /* 0x000fe40000000000 */
[----:B------:R-:W-:Y:S01]  /*1770*/  UMOV UR4, UR40 ;  /* 0x0000002800047c82 */ /* 0x000fe20008000000 */
[----:B------:R-:W-:Y:S01]  /*1780*/  UIMAD UR56, UR37, 0x580, UR52 ;  /* 0x00000580253878a4 */ /* 0x000fe2000f8e0234 */
[----:B------:R-:W-:Y:S01]  /*1790*/  UMOV UR20, UR40 ;  /* 0x0000002800147c82 */ /* 0x000fe20008000000 */
[----:B------:R-:W-:-:S02]  /*17a0*/  UMOV UR21, UR41 ;  /* 0x0000002900157c82 */ /* 0x000fc40008000000 */
[----:B------:R-:W-:Y:S02]  /*17b0*/  UIADD3 UR34, UR56, 0x80, URZ ;  /* 0x0000008038227890 */ /* 0x000fe4000fffe03f */
[----:B------:R-:W-:Y:S02]  /*17c0*/  UIADD3 UR26, UR56, 0x100, URZ ;  /* 0x00000100381a7890 */ /* 0x000fe4000fffe03f */
[----:B------:R-:W-:Y:S01]  /*17d0*/  UMOV UR42, UR56 ;  /* 0x00000038002a7c82 */ /* 0x000fe20008000000 */
[----:B------:R-:W-:Y:S01]  /*17e0*/  UIADD3 UR18, UR56, 0x180, URZ ;  /* 0x0000018038127890 */ /* 0x000fe2000fffe03f */
[----:B------:R-:W-:Y:S01]  /*17f0*/  IGMMA.64x16x32.S8.S8 R192, gdesc[UR40], RZ, !UPT, gsb0 ;  /* 0x0060000028c079f1 */ /* 0x000fe2000c0410ff */
[----:B------:R-:W-:Y:S02]  /*1800*/  UIADD3 UR14, UR56, 0x200, URZ ;  /* 0x00000200380e7890 */ /* 0x000fe4000fffe03f */
[----:B------:R-:W-:Y:S02]  /*1810*/  UIADD3 UR6, UR56, 0x280, URZ ;  /* 0x0000028038067890 */ /* 0x000fe4000fffe03f */
[----:B------:R-:W-:Y:S01]  /*1820*/  UIADD3 UR22, UR56, 0x300, URZ ;  /* 0x0000030038167890 */ /* 0x000fe2000fffe03f */
[----:B------:R-:W-:Y:S01]  /*1830*/  UMOV UR23, 0x40000040 ;  /* 0x4000004000177882 */ /* 0x000fe20000000000 */
[----:B------:R-:W-:Y:S01]  /*1840*/  UIADD3 UR46, UR56, 0x380, URZ ;  /* 0x00000380382e7890 */ /* 0x000fe2000fffe03f */
[----:B------:R-:W-:Y:S01]  /*1850*/  UMOV UR44, UR40 ;  /* 0x00000028002c7c82 */ /* 0x000fe20008000000 */
[----:B------:R-:W-:Y:S01]  /*1860*/  UMOV UR45, UR41 ;  /* 0x00000029002d7c82 */ /* 0x000fe20008000000 */
        /* <DEDUP_REMOVED lines=14> */
[----:B------:R-:W-:-:S02]  /*1950*/  WARPGROUP.DEPBAR.LE gsb0, 0x0 ;  /* 0x00008000000079c5 */ /* 0x000fc40000010000 */
[----:B------:R-:W-:-:S06]  /*1960*/  WARPGROUP.ARRIVE ;  /* 0x00000000000079c5 */ /* 0x000fcc0000000000 */
[----:B------:R-:W-:Y:S03]  /*1970*/  IGMMA.64x16x32.S8.S8 R176, gdesc[UR32], RZ, !UPT, gsb0 ;  /* 0x0060000020b079f1 */ /* 0x000fe6000c0410ff */
[----:B------:R-:W-:Y:S02]  /*1980*/  WARPGROUP.DEPBAR.LE gsb0, 0x0 ;  /* 0x00008000000079c5 */ /* 0x000fe40000010000 */
[----:B------:R-:W-:-:S06]  /*1990*/  WARPGROUP.ARRIVE ;  /* 0x00000000000079c5 */ /* 0x000fcc0000000000 */
[----:B------:R-:W-:Y:S03]  /*19a0*/  IGMMA.64x16x32.S8.S8 R160, gdesc[UR24], RZ, !UPT, gsb0 ;  /* 0x0060000018a079f1 */ /* 0x000fe6000c0410ff */
[----:B------:R-:W-:Y:S02]  /*19b0*/  WARPGROUP.DEPBAR.LE gsb0, 0x0 ;  /* 0x00008000000079c5 */ /* 0x000fe40000010000 */
[----:B------:R-:W-:-:S06]  /*19c0*/  WARPGROUP.ARRIVE ;  /* 0x00000000000079c5 */ /* 0x000fcc0000000000 */
[----:B------:R-:W-:Y:S01]  /*19d0*/  IGMMA.64x16x32.S8.S8 R144, gdesc[UR16], RZ, !UPT, gsb0 ;  /* 0x00600000109079f1 */ /* 0x000fe2000c0410ff */
[----:B------:R-:W-:Y:S01]  /*19e0*/  UIADD3 UR16, UR53, 0x2, URZ ;  /* 0x0000000235107890 */ /* 0x000fe2000fffe03f */
[----:B------:R-:W-:Y:S01]  /*19f0*/  UMOV UR17, 0x40000040 ;  /* 0x4000004000117882 */ /* 0x000fe20000000000 */
[----:B------:R-:W-:Y:S02]  /*1a00*/  WARPGROUP.DEPBAR.LE gsb0, 0x0 ;  /* 0x00008000000079c5 */ /* 0x000fe40000010000 */
[----:B------:R-:W-:-:S06]  /*1a10*/  WARPGROUP.ARRIVE ;  /* 0x00000000000079c5 */ /* 0x000fcc0000000000 */
[----:B------:R-:W-:Y:S03]  /*1a20*/  IGMMA.64x16x32.S8.S8 R128, gdesc[UR12], RZ, !UPT, gsb0 ;  /* 0x006000000c8079f1 */ /* 0x000fe6000c0410ff */
        /* <DEDUP_REMOVED lines=18> */
[----:B------:R-:W-:Y:S01]  /*1b50*/  UMOV UR48, UR57 ;  /* 0x0000003900307c82 */ /* 0x000fe20008000000 */
[----:B------:R-:W-:Y:S01]  /*1b60*/  UMOV UR49, 0x40000040 ;  /* 0x4000004000317882 */ /* 0x000fe20000000000 */
[----:B------:R-:W-:Y:S01]  /*1b70*/  UMOV UR28, UR48 ;  /* 0x00000030001c7c82 */ /* 0x000fe20008000000 */
        /* <DEDUP_REMOVED lines=17> */
[----:B------:R-:W-:Y:S01]  /*1c90*/  UIADD3 UR57, UR53, 0x404, URZ ;  /* 0x0000040435397890 */ /* 0x000fe2000fffe03f */
[----:B------:R-:W-:-:S02]  /*1ca0*/  WARPGROUP.DEPBAR.LE gsb0, 0x0 ;  /* 0x00008000000079c5 */ /* 0x000fc40000010000 */
[----:B------:R-:W-:-:S06]  /*1cb0*/  WARPGROUP.ARRIVE ;  /* 0x00000000000079c5 */ /* 0x000fcc0000000000 */
[----:B------:R-:W-:Y:S01]  /*1cc0*/  IGMMA.64x16x32.S8.S8 R24, gdesc[UR48], RZ, !UPT, gsb0 ;  /* 0x00600000301879f1 */ /* 0x000fe2000c0410ff */
[----:B------:R-:W-:Y:S01]  /*1cd0*/  UMOV UR50, UR18 ;  /* 0x0000001200327c82 */ /* 0x000fe20008000000 */
[----:B------:R-:W-:Y:S01]  /*1ce0*/  UMOV UR51, UR19 ;  /* 0x0000001300337c82 */ /* 0x000fe20008000000 */
[----:B------:R-:W-:Y:S01]  /*1cf0*/  UIADD3 UR18, UR56, 0x2, URZ ;  /* 0x0000000238127890 */ /* 0x000fe2000fffe03f */
[----:B------:R-:W-:Y:S01]  /*1d00*/  UMOV UR19, 0x40000040 ;  /* 0x4000004000137882 */ /* 0x000fe20000000000 */
[----:B------:R-:W-:Y:S02]  /*1d10*/  WARPGROUP.DEPBAR.LE gsb0, 0x0 ;  /* 0x00008000000079c5 */ /* 0x000fe40000010000 */
[----:B------:R-:W-:-:S06]  /*1d20*/  WARPGROUP.ARRIVE ;  /* 0x00000000000079c5 */ /* 0x000fcc0000000000 */
[----:B------:R-:W-:Y:S01]  /*1d30*/  IGMMA.64x16x32.S8.S8 R40, gdesc[UR28], RZ, !UPT, gsb0 ;  /* 0x006000001c2879f1 */ /* 0x000fe2000c0410ff */
[----:B------:R-:W-:Y:S01]  /*1d40*/  UIADD3 UR30, UR56, 0x282, URZ ;  /* 0x00000282381e7890 */ /* 0x000fe2000fffe03f */
[----:B------:R-:W-:Y:S01]  /*1d50*/  UMOV UR28, UR16 ;  /* 0x00000010001c7c82 */ /* 0x000fe20008000000 */
[----:B------:R-:W-:Y:S01]  /*1d60*/  UMOV UR29, UR17 ;  /* 0x00000011001d7c82 */ /* 0x000fe20008000000 */
        /* <DEDUP_REMOVED lines=66> */
[----:B------:R-:W-:Y:S03]  /*2190*/  IGMMA.64x16x32.S8.S8 R192, gdesc[UR16], R192, gsb0 ;  /* 0x0060000010c079f1 */ /* 0x000fe600080410c0 */
[----:B------:R-:W-:Y:S02]  /*21a0*/  WARPGROUP.DEPBAR.LE gsb0, 0x0 ;  /* 0x00008000000079c5 */ /* 0x000fe40000010000 */
[----:B------:R-:W-:-:S06]  /*21b0*/  WARPGROUP.ARRIVE ;  /* 0x00000000000079c5 */ /* 0x000fcc0000000000 */
[----:B------:R-:W-:Y:S03]  /*21c0*/  IGMMA.64x16x32.S8.S8 R176, gdesc[UR8], R176, gsb0 ;  /* 0x0060000008b079f1 */ /* 0x000fe600080410b0 */
[----:B------:R-:W-:Y:S02]  /*21d0*/  WARPGROUP.DEPBAR.LE gsb0, 0x0 ;  /* 0x00008000000079c5 */ /* 0x000fe40000010000 */
[----:B------:R-:W-:-:S06]  /*21e0*/  WARPGROUP.ARRIVE ;  /* 0x00000000000079c5 */ /* 0x000fcc0000000000 */
[----:B------:R-:W-:Y:S01]  /*21f0*/  IGMMA.64x16x32.S8.S8 R160, gdesc[UR4], R160, gsb0 ;  /* 0x0060000004a079f1 */ /* 0x000fe200080410a0 */
[----:B------:R-:W-:Y:S02]  /*2200*/  UIADD3 UR4, UR53, 0x402, URZ ;  /* 0x0000040235047890 */ /* 0x000fe4000fffe03f */
        /* <DEDUP_REMOVED lines=46> */
[----:B------:R-:W-:-:S02]  /*24f0*/  WARPGROUP.DEPBAR.LE gsb0, 0x0 ;  /* 0x00008000000079c5 */ /* 0x000fc40000010000 */
[----:B------:R-:W-:-:S06]  /*2500*/  WARPGROUP.ARRIVE ;  /* 0x00000000000079c5 */ /* 0x000fcc0000000000 */
[----:B------:R-:W-:Y:S01]  /*2510*/  IGMMA.64x16x32.S8.S8 R24, gdesc[UR48], R24, gsb0 ;  /* 0x00600000301879f1 */ /* 0x000fe20008041018 */
[----:B------:R-:W-:Y:S01]  /*2520*/  UIADD3 UR50, UR56, 0x504, URZ ;  /* 0x0000050438327890 */ /* 0x000fe2000fffe03f */
[----:B------:R-:W-:Y:S01]  /*2530*/  UMOV UR51, 0x40000040 ;  /* 0x4000004000337882 */ /* 0x000fe20000000000 */
[----:B------:R-:W-:Y:S02]  /*2540*/  WARPGROUP.DEPBAR.LE gsb0, 0x0 ;  /* 0x00008000000079c5 */ /* 0x000fe40000010000 */
[----:B------:R-:W-:-:S06]  /*2550*/  WARPGROUP.ARRIVE ;  /* 0x00000000000079c5 */ /* 0x000fcc0000000000 */
[----:B------:R-:W-:Y:S01]  /*2560*/  IGMMA.64x16x32.S8.S8 R40, gdesc[UR40], R40, gsb0 ;  /* 0x00600000282879f1 */ /* 0x000fe20008041028 */
[----:B------:R-:W-:Y:S01]  /*2570*/  UIADD3 UR42, UR56, 0x284, URZ ;  /* 0x00000284382a7890 */ /* 0x000fe2000fffe03f */
[----:B------:R-:W-:Y:S01]  /*2580*/  UMOV UR43, 0x40000040 ;  /* 0x40000040002b7882 */ /* 0x000fe20000000000 */
[----:B------:R-:W-:Y:S02]  /*2590*/  WARPGROUP.DEPBAR.LE gsb0, 0x0 ;  /* 0x00008000000079c5 */ /* 0x000fe40000010000 */
[----:B------:R-:W-:-:S06]  /*25a0*/  WARPGROUP.ARRIVE ;  /* 0x00000000000079c5 */ /* 0x000fcc0000000000 */
[----:B------:R-:W-:Y:S01]  /*25b0*/  IGMMA.64x16x32.S8.S8 R56, gdesc[UR32], R56, gsb0 ;  /* 0x00600000203879f1 */ /* 0x000fe20008041038 */
[----:B------:R-:W-:Y:S02]  /*25c0*/  UIADD3 UR32, UR53, 0x4, URZ ;  /* 0x0000000435207890 */ /* 0x000fe4000fffe03f */
[----:B------:R-:W-:Y:S01]  /*25d0*/  UIADD3 UR34, UR56, 0x4, URZ ;  /* 0x0000000438227890 */ /* 0x000fe2000fffe03f */
[----:B------:R-:W-:Y:S01]  /*25e0*/  UMOV UR33, 0x40000040 ;  /* 0x4000004000217882 */ /* 0x000fe20000000000 */
[----:B------:R-:W-:Y:S01]  /*25f0*/  UMOV UR35, 0x40000040 ;  /* 0x4000004000237882 */ /* 0x000fe20000000000 */
[----:B------:R-:W-:Y:S02]  /*2600*/  UMOV UR41, UR33 ;  /* 0x0000002100297c82 */ /* 0x000fe40008000000 */
[----:B------:R-:W-:Y:S01]  /*2610*/  UMOV UR40, UR32 ;  /* 0x0000002000287c82 */ /* 0x000fe20008000000 */
[----:B------:R-:W-:Y:S01]  /*2620*/  UMOV UR48, UR32 ;  /* 0x0000002000307c82 */ /* 0x000fe20008000000 */
[----:B------:R-:W-:Y:S01]  /*2630*/  UMOV UR49, UR33 ;  /* 0x0000002100317c82 */ /* 0x000fe20008000000 */
[----:B------:R-:W-:-:S02]  /*2640*/  WARPGROUP.DEPBAR.LE gsb0, 0x0 ;  /* 0x00008000000079c5 */ /* 0x000fc40000010000 */
[----:B------:R-:W-:-:S06]  /*2650*/  WARPGROUP.ARRIVE ;  /* 0x00000000000079c5 */ /* 0x000fcc0000000000 */
[----:B------:R-:W-:Y:S01]  /*2660*/  IGMMA.64x16x32.S8.S8 R72, gdesc[UR24], R72, gsb0 ;  /* 0x00600000184879f1 */ /* 0x000fe20008041048 */
[----:B------:R-:W-:Y:S01]  /*2670*/  UIADD3 UR26, UR56, 0x484, URZ ;  /* 0x00000484381a7890 */ /* 0x000fe2000fffe03f */
[----:B------:R-:W-:Y:S01]  /*2680*/  UMOV UR24, UR32 ;  /* 0x0000002000187c82 */ /* 0x000fe20008000000 */
[----:B------:R-:W-:Y:S01]  /*2690*/  UMOV UR25, UR33 ;  /* 0x0000002100197c82 */ /* 0x000fe20008000000 */
[----:B------:R-:W-:Y:S01]  /*26a0*/  UMOV UR27, 0x40000040 ;  /* 0x40000040001b7882 */ /* 0x000fe20000000000 */
[----:B------:R-:W-:Y:S02]  /*26b0*/  WARPGROUP.DEPBAR.LE gsb0, 0x0 ;  /* 0x00008000000079c5 */ /* 0x000fe40000010000 */
        /* <DEDUP_REMOVED lines=60> */
[----:B------:R-:W-:Y:S01]  /*2a80*/  UIADD3 UR12, UR53, 0x6, URZ ;  /* 0x00000006350c7890 */ /* 0x000fe2000fffe03f */
[----:B------:R-:W-:Y:S01]  /*2a90*/  UMOV UR13, 0x40000040 ;  /* 0x40000040000d7882 */ /* 0x000fe20000000000 */
[----:B------:R-:W-:Y:S01]  /*2aa0*/  UIADD3 UR53, UR53, 0x406, URZ ;  /* 0x0000040635357890 */ /* 0x000fe2000fffe03f */
        /* <DEDUP_REMOVED lines=44> */
[----:B------:R-:W-:Y:S01]  /*2d70*/  UMOV UR50, UR14 ;  /* 0x0000000e00327c82 */ /* 0x000fe20008000000 */
[----:B------:R-:W-:Y:S01]  /*2d80*/  UMOV UR51, UR15 ;  /* 0x0000000f00337c82 */ /* 0x000fe20008000000 */
[----:B------:R-:W-:Y:S01]  /*2d90*/  UIADD3 UR14, UR56, 0x6, URZ ;  /* 0x00000006380e7890 */ /* 0x000fe2000fffe03f */
        /* <DEDUP_REMOVED lines=160> */
[----:B------:R-:W-:Y:S05]  /*37a0*/  @!P1 BRA `(.L_x_22) ;  /* 0x0000002400209947 */ /* 0x000fea0003800000 */
[----:B------:R-:W-:Y:S02]  /*37b0*/  UIADD3 UR53, UR37, 0x1, URZ ;  /* 0x0000000125357890 */ /* 0x000fe4000fffe03f */
[----:B------:R-:W-:Y:S02]  /*37c0*/  IMAD.U32 R3, RZ, RZ, UR37 ;  /* 0x00000025ff037e24 */ /* 0x000fe4000f8e00ff */
[----:B------:R-:W-:-:S04]  /*37d0*/  UISETP.NE.AND UP0, UPT, UR53, 0x4, UPT ;  /* 0x000000043500788c */ /* 0x000fc8000bf05270 */
[----:B------:R-:W-:Y:S02]  /*37e0*/  USEL UR4, URZ, 0x1, UP0 ;  /* 0x000000013f047887 */ /* 0x000fe40008000000 */
[----:B------:R-:W-:Y:S02]  /*37f0*/  USEL UR53, UR53, URZ, UP0 ;  /* 0x0000003f35357287 */ /* 0x000fe40008000000 */
[----:B------:R-:W-:-:S06]  /*3800*/  ULOP3.LUT UR4, UR36, UR4, URZ, 0x3c, !UPT ;  /* 0x0000000424047292 */ /* 0x000fcc000f8e3c3f */
[----:B------:R-:W-:-:S07]  /*3810*/  IMAD.U32 R7, RZ, RZ, UR4 ;  /* 0x00000004ff077e24 */ /* 0x000fce000f8e00ff */
.L_x_29:
[----:B------:R-:W-:Y:S05]  /*3820*/  @!P0 BRA `(.L_x_23) ;  /* 0x0000000000048947 */ /* 0x000fea0003800000 */
[----:B------:R-:W-:Y:S01]  /*3830*/  BPT.TRAP 0x1 ;  /* 0x000000040000795c */ /* 0x000fe20000300000 */
.L_x_23:
[----:B------:R-:W3:Y:S01]  /*3840*/  S2UR UR5, SR_CgaCtaId ;  /* 0x00000000000579c3 */ /* 0x000ee20000008800 */
[----:B------:R-:W-:Y:S01]  /*3850*/  UMOV UR4, 0x400 ;  /* 0x0000040000047882 */ /* 0x000fe20000000000 */
[----:B0-2---:R-:W-:Y:S01]  /*3860*/  IMAD.U32 R5, RZ, RZ, UR53 ;  /* 0x00000035ff057e24 */ /* 0x005fe2000f8e00ff */
[----:B------:R-:W-:Y:S01]  /*3870*/  SHF.L.U32 R4, R7, 0x1f, RZ ;  /* 0x0000001f07047819 */ /* 0x000fe200000006ff */
[----:B---3--:R-:W-:-:S06]  /*3880*/  ULEA UR4, UR5, UR4, 0x18 ;  /* 0x0000000405047291 */ /* 0x008fcc000f8ec03f */
[----:B------:R-:W-:-:S04]  /*3890*/  IMAD.U32 R6, RZ, RZ, UR4 ;  /* 0x00000004ff067e24 */ /* 0x000fc8000f8e00ff */
[----:B------:R-:W-:-:S04]  /*38a0*/  IMAD R5, R5, 0x8, R6 ;  /* 0x0000000805057824 */ /* 0x000fc800078e0206 */
[----:B------:R0:W2:Y:S01]  /*38b0*/  SYNCS.PHASECHK.TRANS64.TRYWAIT P1, [R5+URZ], R4 ;  /* 0x00000004050075a7 */ /* 0x0000a2000802017f */
[----:B------:R-:W-:Y:S05]  /*38c0*/  @!P0 BRA `(.L_x_24) ;  /* 0x0000000000048947 */ /* 0x000fea0003800000 */
[----:B------:R-:W-:Y:S01]  /*38d0*/  BPT.TRAP 0x1 ;  /* 0x000000040000795c */ /* 0x000fe20000300000 */
.L_x_24:
[----:B--2---:R-:W-:Y:S05]  /*38e0*/  @P1 BRA `(.L_x_25) ;  /* 0x0000000000081947 */ /* 0x004fea0003800000 */
[----:B------:R-:W2:Y:S02]  /*38f0*/  SYNCS.PHASECHK.TRANS64.TRYWAIT P1, [R5+URZ], R4 ;  /* 0x00000004050075a7 */ /* 0x000ea4000802017f */
[----:B--2---:R-:W-:Y:S05]  /*3900*/  @!P1 BRA `(.L_x_26) ;  /* 0x000000cc00309947 */ /* 0x004fea0003800000 */
.L_x_25:
[----:B------:R-:W-:Y:S01]  /*3910*/  UIMAD UR56, UR53, 0x600, UR38 ;  /* 0x00000600353878a4 */ /* 0x000fe2000f8e0226 */
[----:B------:R-:W-:Y:S01]  /*3920*/  WARPGROUP.ARRIVE ;  /* 0x00000000000079c5 */ /* 0x000fe20000000000 */
[----:B------:R-:W-:Y:S01]  /*3930*/  UIMAD UR57, UR53, 0x580, UR52 ;  /* 0x00000580353978a4 */ /* 0x000fe2000f8e0234 */
[----:B------:R-:W-:Y:S01]  /*3940*/  UMOV UR5, 0x40000040 ;  /* 0x4000004000057882 */ /* 0x000fe20000000000 */
[----:B------:R-:W-:Y:S02]  /*3950*/  UMOV UR7, 0x40000040 ;  /* 0x4000004000077882 */ /* 0x000fe40000000000 */
[----:B------:R-:W-:Y:S01]  /*3960*/  UIADD3 UR10, UR57, 0x80, URZ ;  /* 0x00000080390a7890 */ /* 0x000fe2000fffe03f */
[----:B------:R-:W-:Y:S02]  /*3970*/  UMOV UR4, UR56 ;  /* 0x0000003800047c82 */ /* 0x000fe40008000000 */
[----:B------:R-:W-:Y:S01]  /*3980*/  UMOV UR6, UR57 ;  /* 0x0000003900067c82 */ /* 0x000fe20008000000 */
[----:B------:R-:W-:Y:S01]  /*3990*/  UMOV UR8, UR4 ;  /* 0x0000000400087c82 */ /* 0x000fe20008000000 */
[----:B------:R-:W-:Y:S01]  /*39a0*/  IGMMA.64x16x32.S8.S8 R192, gdesc[UR4], R192, gsb0 ;  /* 0x0060000004c079f1 */ /* 0x000fe200080410c0 */
        /* <DEDUP_REMOVED lines=38> */
[----:B------:R-:W-:-:S02]  /*3c10*/  UIADD3 UR4, UR56, 0x2, URZ ;  /* 0x0000000238047890 */ /* 0x000fc4000fffe03f */
[----:B------:R-:W-:Y:S01]  /*3c20*/  UIADD3 UR5, UR57, 0x2, URZ ;  /* 0x0000000239057890 */ /* 0x000fe2000fffe03f */
        /* <DEDUP_REMOVED lines=101> */
[----:B------:R-:W-:Y:S01]  /*4280*/  UMOV UR8, UR4 ;  /* 0x0000000400087c82 */ /* 0x000fe20008000000 */
[----:B------:R-:W-:Y:S01]  /*4290*/  UMOV UR9, 0x40000040 ;  /* 0x4000004000097882 */ /* 0x000fe20000000000 */
        /* <DEDUP_REMOVED lines=124> */
[----:B------:R-:W-:Y:S02]  /*4a60*/  WARPGROUP.DEPBAR.LE gsb0, 0x0 ;  /* 0x00008000000079c5 */ /* 0x000fe40000010000 */
[----:B------:R-:W-:-:S06]  /*4a70*/  WARPGROUP.ARRIVE ;  /* 0x00000000000079c5 */ /* 0x000fcc0000000000 */
[----:B------:R-:W-:Y:S01]  /*4a80*/  IGMMA.64x16x32.S8.S8 R152, gdesc[UR12], R152, gsb0 ;  /* 0x006000000c9879f1 */ /* 0x000fe20008041098 */
[----:B------:R-:W-:Y:S02]  /*4a90*/  UIADD3 UR12, UR57, 0x4, URZ ;  /* 0x00000004390c7890 */ /* 0x000fe4000fffe03f */
[----:B------:R-:W-:Y:S02]  /*4aa0*/  UIADD3 UR13, UR57, 0x84, URZ ;  /* 0x00000084390d7890 */ /* 0x000fe4000fffe03f */
        /* <DEDUP_REMOVED lines=31> */
[----:B------:R-:W-:Y:S01]  /*4ca0*/  UMOV UR10, UR13 ;  /* 0x0000000d000a7c82 */ /* 0x000fe20008000000 */
[----:B------:R-:W-:Y:S01]  /*4cb0*/  UMOV UR11, 0x40000040 ;  /* 0x40000040000b7882 */ /* 0x000fe20000000000 */
[----:B------:R-:W-:Y:S01]  /*4cc0*/  UMOV UR13, UR5 ;  /* 0x00000005000d7c82 */ /* 0x000fe20008000000 */
        /* <DEDUP_REMOVED lines=97> */
[----:B------:R-:W-:Y:S01]  /*52e0*/  UIADD3 UR56, UR56, 0x406, URZ ;  /* 0x0000040638387890 */ /* 0x000fe2000fffe03f */
        /* <DEDUP_REMOVED lines=128> */
[----:B------:R-:W-:Y:S01]  /*5af0*/  BPT.TRAP 0x1 ;  /* 0x000000040000795c */ /* 0x000fe20000300000 */
.L_x_27:
[----:B------:R-:W-:-:S13]  /*5b00*/  ISETP.NE.AND P1, PT, R2, RZ, PT ;  /* 0x000000ff0200720c */ /* 0x000fda0003f25270 */
[----:B0-2---:R-:W-:-:S04]  /*5b10*/  @P1 IMAD R4, R3, 0x8, R6 ;  /* 0x0000000803041824 */ /* 0x005fc800078e0206 */
[----:B------:R-:W-:-:S05]  /*5b20*/  @P1 VIADD R5, R4, 0x20 ;  /* 0x0000002004051836 */ /* 0x000fca0000000000 */
[----:B------:R-:W-:-:S04]  /*5b30*/  @P1 PRMT R5, R16, 0x654, R5 ;  /* 0x0000065410051816 */ /* 0x000fc80000000005 */
[----:B------:R0:W-:Y:S01]  /*5b40*/  @P1 SYNCS.ARRIVE.TRANS64.RED.A1T0 RZ, [R5+URZ], RZ ;  /* 0x000000ff05ff19a7 */ /* 0x0001e2000810043f */
[----:B------:R-:W-:-:S13]  /*5b50*/  ISETP.GT.U32.AND P1, PT, R17, 0x1, PT ;  /* 0x000000011100780c */ /* 0x000fda0003f24070 */
[----:B0-----:R-:W-:Y:S05]  /*5b60*/  @P1 BRA `(.L_x_28) ;  /* 0x0000000000041947 */ /* 0x001fea0003800000 */
[----:B------:R-:W-:Y:S01]  /*5b70*/  BPT.TRAP 0x1 ;  /* 0x000000040000795c */ /* 0x000fe20000300000 */
.L_x_28:
[----:B------:R-:W-:Y:S01]  /*5b80*/  UIADD3 UR53, UR53, 0x1, URZ ;  /* 0x0000000135357890 */ /* 0x000fe2000fffe03f */
[C---:B------:R-:W-:Y:S01]  /*5b90*/  ISETP.GT.AND P2, PT, R0.reuse, 0x1, PT ;  /* 0x000000010000780c */ /* 0x040fe20003f44270 */
[----:B------:R-:W-:Y:S02]  /*5ba0*/  VIADD R3, R3, 0x1 ;  /* 0x0000000103037836 */ /* 0x000fe40000000000 */
[----:B------:R-:W-:Y:S01]  /*5bb0*/  UISETP.NE.AND UP0, UPT, UR53, 0x4, UPT ;  /* 0x000000043500788c */ /* 0x000fe2000bf05270 */
[----:B------:R-:W-:Y:S02]  /*5bc0*/  VIADD R0, R0, 0xffffffff ;  /* 0xffffffff00007836 */ /* 0x000fe40000000000 */
[C---:B------:R-:W-:Y:S01]  /*5bd0*/  ISETP.NE.AND P1, PT, R3.reuse, 0x4, PT ;  /* 0x000000040300780c */ /* 0x040fe20003f25270 */
[----:B------:R-:W-:Y:S02]  /*5be0*/  USEL UR4, URZ, 0x1, UP0 ;  /* 0x000000013f047887 */ /* 0x000fe40008000000 */
[----:B------:R-:W-:Y:S01]  /*5bf0*/  USEL UR53, UR53, URZ, UP0 ;  /* 0x0000003f35357287 */ /* 0x000fe20008000000 */
[----:B------:R-:W-:-:S03]  /*5c00*/  SEL R3, R3, RZ, P1 ;  /* 0x000000ff03037207 */ /* 0x000fc60000800000 */
[----:B------:R-:W-:Y:S01]  /*5c10*/  LOP3.LUT R7, R7, UR4, RZ, 0x3c, !PT ;  /* 0x0000000407077c12 */ /* 0x000fe2000f8e3cff */
[----:B------:R-:W-:Y:S07]  /*5c20*/  @P2 BRA `(.L_x_29) ;  /* 0xffffffd800fc2947 */ /* 0x000fee000383ffff */
.L_x_22:
[----:B------:R-:W3:Y:S02]  /*5c30*/  LDC R0, c[0x0][0x28c] ;  /* 0x0000a300ff007b82 */ /* 0x000ee40000000800 */
[----:B---3--:R-:W-:-:S13]  /*5c40*/  ISETP.GE.AND P1, PT, R0, 0x1, PT ;  /* 0x000000010000780c */ /* 0x008fda0003f26270 */
[----:B------:R-:W-:Y:S05]  /*5c50*/  @!P1 BRA `(.L_x_30) ;  /* 0x0000000000409947 */ /* 0x000fea0003800000 */
[----:B------:R-:W-:Y:S05]  /*5c60*/  @!P0 BRA `(.L_x_31) ;  /* 0x0000000000048947 */ /* 0x000fea0003800000 */
[----:B------:R-:W-:Y:S01]  /*5c70*/  BPT.TRAP 0x1 ;  /* 0x000000040000795c */ /* 0x000fe20000300000 */
.L_x_31:
[----:B------:R-:W-:Y:S01]  /*5c80*/  ISETP.NE.AND P0, PT, R2, RZ, PT ;  /* 0x000000ff0200720c */ /* 0x000fe20003f05270 */
[----:B------:R-:W-:-:S12]  /*5c90*/  UISETP.LT.AND UP1, UPT, UR39, 0x1, UPT ;  /* 0x000000012700788c */ /* 0x000fd8000bf21270 */
[----:B------:R-:W-:-:S05]  /*5ca0*/  VOTEU.ANY UP0, P0 ;  /* 0x00000000003f7886 */ /* 0x000fca0000000100 */
[----:B------:R-:W-:-:S04]  /*5cb0*/  @UP0 USEL UR4, UR39, 0x1, UP1 ;  /* 0x0000000127040887 */ /* 0x000fc80008800000 */
[----:B------:R-:W-:-:S06]  /*5cc0*/  @UP0 UIADD3 UR4, UR37, UR39, -UR4 ;  /* 0x0000002725040290 */ /* 0x000fcc000fffe804 */
[----:B------:R-:W-:-:S04]  /*5cd0*/  IMAD.U32 R0, RZ, RZ, UR4 ;  /* 0x00000004ff007e24 */ /* 0x000fc8000f8e00ff */
[----:B------:R-:W-:-:S05]  /*5ce0*/  @P0 IMAD.SHL.U32 R0, R0, 0x8, RZ ;  /* 0x0000000800000824 */ /* 0x000fca00078e00ff */
[----:B------:R-:W-:-:S04]  /*5cf0*/  @P0 LOP3.LUT R0, R0, 0x18, RZ, 0xc0, !PT ;  /* 0x0000001800000812 */ /* 0x000fc800078ec0ff */
[----:B------:R-:W-:-:S04]  /*5d00*/  @P0 IADD3 R3, R6, 0x20, R0 ;  /* 0x0000002006030810 */ /* 0x000fc80007ffe000 */
[----:B------:R-:W-:-:S04]  /*5d10*/  @P0 PRMT R3, R16, 0x654, R3 ;  /* 0x0000065410030816 */ /* 0x000fc80000000003 */
[----:B------:R3:W-:Y:S01]  /*5d20*/  @P0 SYNCS.ARRIVE.TRANS64.RED.A1T0 RZ, [R3+URZ], RZ ;  /* 0x000000ff03ff09a7 */ /* 0x0007e2000810043f */
[----:B------:R-:W-:-:S13]  /*5d30*/  ISETP.GT.U32.AND P0, PT, R17, 0x1, PT ;  /* 0x000000011100780c */ /* 0x000fda0003f04070 */
[----:B---3--:R-:W-:Y:S05]  /*5d40*/  @P0 BRA `(.L_x_30) ;  /* 0x0000000000040947 */ /* 0x008fea0003800000 */
[----:B------:R-:W-:Y:S01]  /*5d50*/  BPT.TRAP 0x1 ;  /* 0x000000040000795c */ /* 0x000fe20000300000 */
.L_x_30:
[----:B------:R-:W1:Y:S01]  /*5d60*/  LDL.LU R9, [R1] ;  /* 0x0000000001097983 */ /* 0x000e620000300800 */
[----:B------:R-:W3:Y:S01]  /*5d70*/  LDC R7, c[0x0][0x288] ;  /* 0x0000a200ff077b82 */ /* 0x000ee20000000800 */
[----:B------:R-:W-:Y:S01]  /*5d80*/  UIADD3 UR37, UR39, UR37, URZ ;  /* 0x0000002527257290 */ /* 0x000fe2000fffe03f */
[----:B------:R-:W-:Y:S01]  /*5d90*/  SHF.R.S32.HI R206, RZ, 0x1f, R22 ;  /* 0x0000001fffce7819 */ /* 0x000fe20000011416 */
[----:B------:R-:W4:Y:S01]  /*5da0*/  S2R R8, SR_TID.X ;  /* 0x0000000000087919 */ /* 0x000f220000002100 */
[----:B------:R-:W-:Y:S01]  /*5db0*/  ULDC UR8, c[0x0][0x284] ;  /* 0x0000a10000087ab9 */ /* 0x000fe20000000800 */
[----:B------:R-:W-:Y:S01]  /*5dc0*/  USHF.R.U32.HI UR4, URZ, 0x2, UR37 ;  /* 0x000000023f047899 */ /* 0x000fe20008011625 */
[----:B------:R-:W-:Y:S01]  /*5dd0*/  IMAD.MOV.U32 R205, RZ, RZ, RZ ;  /* 0x000000ffffcd7224 */ /* 0x000fe200078e00ff */
[----:B------:R-:W-:Y:S02]  /*5de0*/  UISETP.GT.U32.AND UP1, UPT, UR37, 0x3, UPT ;  /* 0x000000032500788c */ /* 0x000fe4000bf24070 */
[----:B------:R-:W-:Y:S01]  /*5df0*/  ULOP3.LUT UR4, UR4, 0x1, URZ, 0xc0, !UPT ;  /* 0x0000000104047892 */ /* 0x000fe2000f8ec03f */
[----:B------:R-:W-:Y:S01]  /*5e00*/  ULDC.64 UR6, c[0x0][0x5d0] ;  /* 0x0001740000067ab9 */ /* 0x000fe20000000a00 */
[----:B------:R-:W-:-:S02]  /*5e10*/  UISETP.LT.U32.AND UP1, UPT, UR39, 0x4, UP1 ;  /* 0x000000042700788c */ /* 0x000fc40008f21070 */
[----:B------:R-:W-:Y:S02]  /*5e20*/  UISETP.NE.U32.AND UP0, UPT, UR4, 0x1, UPT ;  /* 0x000000010400788c */ /* 0x000fe4000bf05070 */
[----:B------:R-:W-:Y:S02]  /*5e30*/  USEL UR5, URZ, 0x1, !UP1 ;  /* 0x000000013f057887 */ /* 0x000fe4000c800000 */
[----:B------:R-:W-:Y:S02]  /*5e40*/  UISETP.GT.U32.AND UP0, UPT, UR39, 0x3, !UP0 ;  /* 0x000000032700788c */ /* 0x000fe4000c704070 */
[----:B------:R-:W-:Y:S02]  /*5e50*/  ULOP3.LUT UR37, UR37, 0x3, URZ, 0xc0, !UPT ;  /* 0x0000000325257892 */ /* 0x000fe4000f8ec03f */
[----:B------:R-:W-:-:S04]  /*5e60*/  USEL UR4, URZ, 0x1, !UP0 ;  /* 0x000000013f047887 */ /* 0x000fc8000c000000 */
[----:B------:R-:W-:Y:S01]  /*5e70*/  ULOP3.LUT UR36, UR4, UR36, UR5, 0x96, !UPT ;  /* 0x0000002404247292 */ /* 0x000fe2000f8e9605 */
[--C-:B----4-:R-:W-:Y:S01]  /*5e80*/  SHF.R.U32.HI R0, RZ, 0x7, R8.reuse ;  /* 0x00000007ff007819 */ /* 0x110fe20000011608 */
[----:B------:R-:W-:Y:S01]  /*5e90*/  IMAD.SHL.U32 R20, R8, 0x2, RZ ;  /* 0x0000000208147824 */ /* 0x000fe200078e00ff */
[----:B------:R-:W-:Y:S02]  /*5ea0*/  SHF.R.U32.HI R3, RZ, 0x2, R8 ;  /* 0x00000002ff037819 */ /* 0x000fe40000011608 */
[----:B------:R-:W-:Y:S02]  /*5eb0*/  LOP3.LUT R0, R0, 0x1, RZ, 0xc0, !PT ;  /* 0x0000000100007812 */ /* 0x000fe400078ec0ff */
[----:B0-2---:R-:W-:Y:S02]  /*5ec0*/  LOP3.LUT R4, R8, 0x60, RZ, 0xc0, !PT ;  /* 0x0000006008047812 */ /* 0x005fe400078ec0ff */
[----:B------:R-:W-:Y:S01]  /*5ed0*/  LOP3.LUT R3, R3, 0x7, RZ, 0xc0, !PT ;  /* 0x0000000703037812 */ /* 0x000fe200078ec0ff */
[----:B------:R-:W-:Y:S01]  /*5ee0*/  IMAD.SHL.U32 R6, R0, 0x40, RZ ;  /* 0x0000004000067824 */ /* 0x000fe200078e00ff */
[----:B------:R-:W-:-:S04]  /*5ef0*/  SHF.R.U32.HI R4, RZ, 0x1, R4 ;  /* 0x00000001ff047819 */ /* 0x000fc80000011604 */
[--C-:B------:R-:W-:Y:S02]  /*5f00*/  IADD3 R5, RZ, -R4, -R3.reuse ;  /* 0x80000004ff057210 */ /* 0x100fe40007ffe803 */
[----:B------:R-:W-:-:S03]  /*5f10*/  LOP3.LUT R3, R6, 0x40, R3, 0xe2, !PT ;  /* 0x0000004006037812 */ /* 0x000fc600078ee203 */
[----:B------:R-:W-:Y:S01]  /*5f20*/  IMAD R6, R0, -0x40, R5 ;  /* 0xffffffc000067824 */ /* 0x000fe200078e0205 */
[----:B------:R-:W-:Y:S01]  /*5f30*/  LOP3.LUT R204, R3, R4, RZ, 0xfc, !PT ;  /* 0x0000000403cc7212 */ /* 0x000fe200078efcff */
[C---:B------:R-:W-:Y:S01]  /*5f40*/  IMAD R3, R23.reuse, 0xc0, RZ ;  /* 0x000000c017037824 */ /* 0x040fe200078e02ff */
[----:B------:R-:W-:Y:S01]  /*5f50*/  LOP3.LUT R0, R8, 0x3, RZ, 0xc0, !PT ;  /* 0x0000000308007812 */ /* 0x000fe200078ec0ff */
[----:B------:R-:W-:Y:S02]  /*5f60*/  IMAD R5, R206, UR6, RZ ;  /* 0x00000006ce057c24 */ /* 0x000fe4000f8e02ff */
[----:B------:R-:W-:-:S04]  /*5f70*/  IMAD.WIDE R204, R23, 0xc0, R204 ;  /* 0x000000c017cc7825 */ /* 0x000fc800078e02cc */
[----:B---3--:R-:W-:Y:S01]  /*5f80*/  IMAD R8, R0, -0x2, R7 ;  /* 0xfffffffe00087824 */ /* 0x008fe200078e0207 */
[----:B------:R-:W-:Y:S01]  /*5f90*/  IADD3 R0, -R3, UR8, R6 ;  /* 0x0000000803007c10 */ /* 0x000fe2000fffe106 */
[----:B-1----:R-:W-:-:S05]  /*5fa0*/  IMAD R203, R9, 0xb0, RZ ;  /* 0x000000b009cb7824 */ /* 0x002fca00078e02ff */
[C---:B------:R-:W-:Y:S01]  /*5fb0*/  ISETP.GE.AND P0, PT, R203.reuse, R7, PT ;  /* 0x00000007cb00720c */ /* 0x040fe20003f06270 */
[----:B------:R-:W-:Y:S01]  /*5fc0*/  IMAD R7, R22, UR7, R5 ;  /* 0x0000000716077c24 */ /* 0x000fe2000f8e0205 */
[----:B------:R-:W-:Y:S01]  /*5fd0*/  LOP3.LUT R20, R203, 0x6, R20, 0xf8, !PT ;  /* 0x00000006cb147812 */ /* 0x000fe200078ef814 */
[----:B------:R-:W-:Y:S01]  /*5fe0*/  IMAD.IADD R203, R8, 0x1, -R203 ;  /* 0x0000000108cb7824 */ /* 0x000fe200078e0acb */
[----:B------:R-:W-:Y:S01]  /*5ff0*/  ISETP.GE.OR P0, PT, R3, UR8, P0 ;  /* 0x0000000803007c0c */ /* 0x000fe20008706670 */
[----:B------:R-:W-:Y:S01]  /*6000*/  IMAD.MOV.U32 R3, RZ, RZ, -0x1 ;  /* 0xffffffffff037424 */ /* 0x000fe200078e00ff */
[----:B------:R-:W-:-:S03]  /*6010*/  SHF.R.S32.HI R21, RZ, 0x1f, R20 ;  /* 0x0000001fff157819 */ /* 0x000fc60000011414 */
[----:B------:R-:W-:-:S04]  /*6020*/  IMAD.WIDE.U32 R4, R22, UR6, R20 ;  /* 0x0000000616047c25 */ /* 0x000fc8000f8e0014 */
[----:B------:R-:W-:-:S04]  /*6030*/  IMAD.IADD R5, R5, 0x1, R7 ;  /* 0x0000000105057824 */ /* 0x000fc800078e0207 */
[----:B------:R-:W-:Y:S05]  /*6040*/  @P0 BRA `(.L_x_32) ;  /* 0x0000008400f80947 */ /* 0x000fea0003800000 */
[----:B------:R-:W0:Y:S01]  /*6050*/  LDC.64 R8, c[0x0][0x5c8] ;  /* 0x00017200ff087b82 */ /* 0x000e220000000a00 */
[----:B------:R-:W-:Y:S01]  /*6060*/  ULDC.64 UR4, c[0x0][0x5c0] ;  /* 0x0001700000047ab9 */ /* 0x000fe20000000a00 */
[----:B------:R-:W-:Y:S01]  /*6070*/  BSSY B0, `(.L_x_32) ;  /* 0x000087b000007945 */ /* 0x000fe20003800000 */
[-C--:B0-----:R-:W-:Y:S01]  /*6080*/  IMAD R6, R205, R8.reuse, RZ ;  /* 0x00000008cd067224 */ /* 0x081fe200078e02ff */
[----:B------:R-:W-:Y:S01]  /*6090*/  SHF.L.U64.HI R13, R8, 0x3, R9 ;  /* 0x00000003080d7819 */ /* 0x000fe20000010209 */
[----:B------:R-:W-:-:S04]  /*60a0*/  IMAD.WIDE.U32 R4, R204, R8, R4 ;  /* 0x00000008cc047225 */ /* 0x000fc800078e0004 */
[----:B------:R-:W-:Y:S01]  /*60b0*/  IMAD R7, R204, R9, R6 ;  /* 0x00000009cc077224 */ /* 0x000fe200078e0206 */
[----:B------:R-:W-:Y:S01]  /*60c0*/  IADD3 R4, P0, R4, UR4, RZ ;  /* 0x0000000404047c10 */ /* 0x000fe2000ff1e0ff */
[----:B------:R-:W-:Y:S02]  /*60d0*/  IMAD.SHL.U32 R11, R8, 0x8, RZ ;  /* 0x00000008080b7824 */ /* 0x000fe400078e00ff */
[----:B------:R-:W-:Y:S02]  /*60e0*/  IMAD.IADD R7, R5, 0x1, R7 ;  /* 0x0000000105077824 */ /* 0x000fe400078e0207 */
[----:B------:R-:W-:Y:S01]  /*60f0*/  IMAD R15, R9, 0x78, RZ ;  /* 0x00000078090f7824 */ /* 0x000fe200078e02ff */
[----:B------:R-:W-:Y:S02]  /*6100*/  IADD3 R6, P1, R11, R4, RZ ;  /* 0x000000040b067210 */ /* 0x000fe40007f3e0ff */
[----:B------:R-:W-:Y:S02]  /*6110*/  IADD3.X R5, R7, UR5, RZ, P0, !PT ;  /* 0x0000000507057c10 */ /* 0x000fe400087fe4ff */
[----:B-----5:R-:W-:-:S03]  /*6120*/  ISETP.NE.AND P0, PT, R201, RZ, PT ;  /* 0x000000ffc900720c */ /* 0x020fc60003f05270 */
[----:B------:R-:W-:Y:S02]  /*6130*/  IMAD.X R7, R13, 0x1, R5, P1 ;  /* 0x000000010d077824 */ /* 0x000fe400008e0605 */
[----:B------:R-:W-:-:S04]  /*6140*/  IMAD.WIDE.U32 R8, R8, 0x78, R6 ;  /* 0x0000007808087825 */ /* 0x000fc800078e0006 */
[----:B------:R-:W-:Y:S01]  /*6150*/  IMAD.IADD R9, R9, 0x1, R15 ;  /* 0x0000000109097824 */ /* 0x000fe200078e020f */
[----:B------:R-:W-:-:S05]  /*6160*/  IADD3 R10, P1, R11, R8, RZ ;  /* 0x000000080b0a7210 */ /* 0x000fca0007f3e0ff */
[----:B------:R-:W-:Y:S01]  /*6170*/  IMAD.X R11, R13, 0x1, R9, P1 ;  /* 0x000000010d0b7824 */ /* 0x000fe200008e0609 */
[----:B------:R-:W-:Y:S07]  /*6180*/  @!P0 BRA `(.L_x_33) ;  /* 0x0000006400548947 */ /* 0x000fee0003800000 */
[----:B------:R-:W0:Y:S01]  /*6190*/  LDC.64 R12, c[0x0][0x5b0] ;  /* 0x00016c00ff0c7b82 */ /* 0x000e220000000a00 */
[----:B------:R-:W-:Y:S01]  /*61a0*/  ULDC.64 UR4, c[0x0][0x5b8] ;  /* 0x00016e0000047ab9 */ /* 0x000fe20000000a00 */
[----:B------:R-:W-:Y:S01]  /*61b0*/  ISETP.GE.AND P3, PT, R0, 0x1, PT ;  /* 0x000000010000780c */ /* 0x000fe20003f66270 */
[----:B------:R-:W-:Y:S01]  /*61c0*/  IMAD R23, R206, UR4, RZ ;  /* 0x00000004ce177c24 */ /* 0x000fe2000f8e02ff */
[----:B------:R-:W-:Y:S01]  /*61d0*/  BSSY B1, `(.L_x_34) ;  /* 0x000000e000017945 */ /* 0x000fe20003800000 */
[C---:B------:R-:W-:Y:S01]  /*61e0*/  IMAD.WIDE.U32 R20, R22.reuse, UR4, R20 ;  /* 0x0000000416147c25 */ /* 0x040fe2000f8e0014 */
[----:B------:R-:W-:Y:S02]  /*61f0*/  ISETP.LT.OR P1, PT, R203, 0x1, !P3 ;  /* 0x00000001cb00780c */ /* 0x000fe40005f21670 */
[----:B------:R-:W1:Y:S01]  /*6200*/  LDC.64 R14, c[0x0][0x5a8] ;  /* 0x00016a00ff0e7b82 */ /* 0x000e620000000a00 */
[----:B------:R-:W-:Y:S02]  /*6210*/  IMAD R23, R22, UR5, R23 ;  /* 0x0000000516177c24 */ /* 0x000fe4000f8e0217 */
[----:B------:R-:W-:-:S02]  /*6220*/  IMAD.MOV.U32 R210, RZ, RZ, R20 ;  /* 0x000000ffffd27224 */ /* 0x000fc400078e0014 */
[----:B------:R-:W-:Y:S02]  /*6230*/  IMAD.IADD R211, R21, 0x1, R23 ;  /* 0x0000000115d37824 */ /* 0x000fe400078e0217 */
[-C--:B0-----:R-:W-:Y:S02]  /*6240*/  IMAD R206, R205, R12.reuse, RZ ;  /* 0x0000000ccdce7224 */ /* 0x081fe400078e02ff */
[----:B------:R-:W-:-:S04]  /*6250*/  IMAD.WIDE.U32 R22, R204, R12, R210 ;  /* 0x0000000ccc167225 */ /* 0x000fc800078e00d2 */
[----:B------:R-:W-:Y:S01]  /*6260*/  IMAD R217, R204, R13, R206 ;  /* 0x0000000dccd97224 */ /* 0x000fe200078e02ce */
[----:B-1----:R-:W-:-:S04]  /*6270*/  IADD3 R208, P0, R22, R14, RZ ;  /* 0x0000000e16d07210 */ /* 0x002fc80007f1e0ff */
[----:B------:R-:W-:Y:S01]  /*6280*/  IADD3.X R209, R15, R23, R217, P0, !PT ;  /* 0x000000170fd17210 */ /* 0x000fe200007fe4d9 */
[----:B------:R-:W-:Y:S08]  /*6290*/  @P1 BRA `(.L_x_35) ;  /* 0x0000000000041947 */ /* 0x000ff00003800000 */
[----:B------:R0:W5:Y:S02]  /*62a0*/  LDG.E.U8 R200, desc[UR54][R208.64] ;  /* 0x00000036d0c87981 */ /* 0x000164000c1e1100 */
.L_x_35:
[----:B------:R-:W-:Y:S05]  /*62b0*/  BSYNC B1 ;  /* 0x0000000000017941 */ /* 0x000fea0003800000 */
.L_x_34:
[----:B-----5:R-:W-:Y:S01]  /*62c0*/  LOP3.LUT R22, R200, 0xffff, RZ, 0xc0, !PT ;  /* 0x0000ffffc8167812 */ /* 0x020fe200078ec0ff */
[C---:B------:R-:W-:Y:S01]  /*62d0*/  IMAD.SHL.U32 R206, R12.reuse, 0x8, RZ ;  /* 0x000000080cce7824 */ /* 0x040fe200078e00ff */
[----:B------:R-:W-:Y:S01]  /*62e0*/  SHF.L.U64.HI R207, R12, 0x3, R13 ;  /* 0x000000030ccf7819 */ /* 0x000fe2000001020d */
[----:B------:R-:W-:Y:S01]  /*62f0*/  BSSY B1, `(.L_x_36) ;  /* 0x0000012000017945 */ /* 0x000fe20003800000 */
[----:B------:R-:W-:Y:S02]  /*6300*/  PRMT R22, R22, 0x8880, RZ ;  /* 0x0000888016167816 */ /* 0x000fe400000000ff */
[----:B------:R-:W-:Y:S02]  /*6310*/  ISETP.LT.OR P2, PT, R203, 0x2, !P3 ;  /* 0x00000002cb00780c */ /* 0x000fe40005f41670 */
[----:B------:R-:W-:Y:S01]  /*6320*/  ISETP.GE.AND P0, PT, R0, 0x9, PT ;  /* 0x000000090000780c */ /* 0x000fe20003f06270 */
[----:B------:R-:W-:Y:S02]  /*6330*/  IMAD R213, R22, R201, RZ ;  /* 0x000000c916d57224 */ /* 0x000fe400078e02ff */
[----:B------:R-:W-:-:S04]  /*6340*/  IMAD.WIDE.U32 R22, R204, R12, R206 ;  /* 0x0000000ccc167225 */ /* 0x000fc800078e00ce */
[----:B------:R-:W-:Y:S01]  /*6350*/  @!P1 IMAD R215, R192, R202, R213 ;  /* 0x000000cac0d79224 */ /* 0x000fe200078e02d5 */
[----:B------:R-:W-:Y:S01]  /*6360*/  IADD3 R22, P4, P5, R20, R14, R22 ;  /* 0x0000000e14167210 */ /* 0x000fe20007d9e016 */
[----:B------:R-:W-:-:S03]  /*6370*/  IMAD.IADD R23, R217, 0x1, R23 ;  /* 0x00000001d9177824 */ /* 0x000fc600078e0217 */
[----:B------:R1:W-:Y:S01]  /*6380*/  @!P1 STG.E.U8 desc[UR54][R4.64], R215 ;  /* 0x000000d704009986 */ /* 0x0003e2000c101136 */
[----:B------:R-:W-:Y:S02]  /*6390*/  ISETP.LT.OR P1, PT, R203, 0x1, !P0 ;  /* 0x00000001cb00780c */ /* 0x000fe40004721670 */
[----:B------:R-:W-:Y:S02]  /*63a0*/  IADD3.X R23, R211, R15, R23, P4, P5 ;  /* 0x0000000fd3177210 */ /* 0x000fe400027ea417 */
[C---:B------:R-:W-:Y:S02]  /*63b0*/  ISETP.LT.OR P5, PT, R203.reuse, 0x2, !P0 ;  /* 0x00000002cb00780c */ /* 0x040fe400047a1670 */
[----:B------:R-:W-:Y:S01]  /*63c0*/  ISETP.LT.OR P4, PT, R203, 0x9, !P3 ;  /* 0x00000009cb00780c */ /* 0x000fe20005f81670 */
[----:B------:R-:W-:-:S12]  /*63d0*/  @P2 BRA `(.L_x_37) ;  /* 0x00000000000c2947 */ /* 0x000fd80003800000 */
[----:B------:R-:W2:Y:S02]  /*63e0*/  LDG.E.U8 R200, desc[UR54][R208.64+0x1] ;  /* 0x00000136d0c87981 */ /* 0x000ea4000c1e1100 */
[----:B--2---:R-:W-:-:S05]  /*63f0*/  PRMT R192, R200, 0x8880, RZ ;  /* 0x00008880c8c07816 */ /* 0x004fca00000000ff */
[----:B------:R-:W-:-:S07]  /*6400*/  IMAD R213, R192, R201, RZ ;  /* 0x000000c9c0d57224 */ /* 0x000fce00078e02ff */
.L_x_37:
[----:B------:R-:W-:Y:S05]  /*6410*/  BSYNC B1 ;  /* 0x0000000000017941 */ /* 0x000fea0003800000 */
.L_x_36:
[----:B------:R-:W-:Y:S01]  /*6420*/  @!P2 IMAD R193, R193, R202, R213 ;  /* 0x000000cac1c1a224 */ /* 0x000fe200078e02d5 */
[----:B------:R-:W-:Y:S04]  /*6430*/  BSSY B1, `(.L_x_38) ;  /* 0x0000006000017945 */ /* 0x000fe80003800000 */
[----:B------:R2:W-:Y:S01]  /*6440*/  @!P2 STG.E.U8 desc[UR54][R4.64+0x1], R193 ;  /* 0x000001c10400a986 */ /* 0x0005e2000c101136 */
[----:B------:R-:W-:Y:S05]  /*6450*/  @P1 BRA `(.L_x_39) ;  /* 0x00000000000c1947 */ /* 0x000fea0003800000 */
[----:B------:R-:W3:Y:S02]  /*6460*/  LDG.E.U8 R200, desc[UR54][R22.64] ;  /* 0x0000003616c87981 */ /* 0x000ee4000c1e1100 */
[----:B---3--:R-:W-:-:S05]  /*6470*/  PRMT R192, R200, 0x8880, RZ ;  /* 0x00008880c8c07816 */ /* 0x008fca00000000ff */
[----:B------:R-:W-:-:S07]  /*6480*/  IMAD R213, R192, R201, RZ ;  /* 0x000000c9c0d57224 */ /* 0x000fce00078e02ff */
.L_x_39:
[----:B------:R-:W-:Y:S05]  /*6490*/  BSYNC B1 ;  /* 0x0000000000017941 */ /* 0x000fea0003800000 */
.L_x_38:
[----:B-1----:R-:W-:Y:S01]  /*64a0*/  @!P1 IMAD R215, R194, R202, R213 ;  /* 0x000000cac2d79224 */ /* 0x002fe200078e02d5 */
[----:B------:R-:W-:Y:S01]  /*64b0*/  BSSY B1, `(.L_x_40) ;  /* 0x0000007000017945 */ /* 0x000fe20003800000 */
[----:B--2---:R-:W-:-:S03]  /*64c0*/  IADD3 R193, P2, R204, 0x80, RZ ;  /* 0x00000080ccc17810 */ /* 0x004fc60007f5e0ff */
[----:B------:R1:W-:Y:S01]  /*64d0*/  @!P1 STG.E.U8 desc[UR54][R6.64], R215 ;  /* 0x000000d706009986 */ /* 0x0003e2000c101136 */
[----:B------:R-:W-:Y:S09]  /*64e0*/  @P5 BRA `(.L_x_41) ;  /* 0x00000000000c5947 */ /* 0x000ff20003800000 */
[----:B------:R-:W2:Y:S02]  /*64f0*/  LDG.E.U8 R200, desc[UR54][R22.64+0x1] ;  /* 0x0000013616c87981 */ /* 0x000ea4000c1e1100 */
[----:B--2---:R-:W-:-:S05]  /*6500*/  PRMT R192, R200, 0x8880, RZ ;  /* 0x00008880c8c07816 */ /* 0x004fca00000000ff */
[----:B------:R-:W-:-:S07]  /*6510*/  IMAD R213, R192, R201, RZ ;  /* 0x000000c9c0d57224 */ /* 0x000fce00078e02ff */
.L_x_41:
[----:B------:R-:W-:Y:S05]  /*6520*/  BSYNC B1 ;  /* 0x0000000000017941 */ /* 0x000fea0003800000 */
.L_x_40:
[----:B------:R-:W-:Y:S01]  /*6530*/  @!P5 IMAD R195, R195, R202, R213 ;  /* 0x000000cac3c3d224 */ /* 0x000fe200078e02d5 */
[----:B------:R-:W-:Y:S04]  /*6540*/  BSSY B1, `(.L_x_42) ;  /* 0x0000006000017945 */ /* 0x000fe80003800000 */
[----:B------:R2:W-:Y:S01]  /*6550*/  @!P5 STG.E.U8 desc[UR54][R6.64+0x1], R195 ;  /* 0x000001c30600d986 */ /* 0x0005e2000c101136 */
[----:B------:R-:W-:Y:S05]  /*6560*/  @P4 BRA `(.L_x_43) ;  /* 0x00000000000c4947 */ /* 0x000fea0003800000 */
[----:B------:R-:W3:Y:S02]  /*6570*/  LDG.E.U8 R200, desc[UR54][R208.64+0x8] ;  /* 0x00000836d0c87981 */ /* 0x000ee4000c1e1100 */
[----:B---3--:R-:W-:-:S05]  /*6580*/  PRMT R192, R200, 0x8880, RZ ;  /* 0x00008880c8c07816 */ /* 0x008fca00000000ff */
[----:B------:R-:W-:-:S07]  /*6590*/  IMAD R213, R192, R201, RZ ;  /* 0x000000c9c0d57224 */ /* 0x000fce00078e02ff */
.L_x_43:
[----:B------:R-:W-:Y:S05]  /*65a0*/  BSYNC B1 ;  /* 0x0000000000017941 */ /* 0x000fea0003800000 */
.L_x_42:
[----:B------:R-:W-:Y:S01]  /*65b0*/  ISETP.LT.OR P1, PT, R203, 0xa, !P3 ;  /* 0x0000000acb00780c */ /* 0x000fe20005f21670 */
[----:B-1----:R-:W-:Y:S01]  /*65c0*/  @!P4 IMAD R215, R196, R202, R213 ;  /* 0x000000cac4d7c224 */ /* 0x002fe200078e02d5 */
[----:B------:R-:W-:Y:S01]  /*65d0*/  BSSY B1, `(.L_x_44) ;  /* 0x000000b000017945 */ /* 0x000fe20003800000 */
[----:B--2---:R-:W-:Y:S01]  /*65e0*/  IMAD.WIDE.U32 R194, R193, R12, R210 ;  /* 0x0000000cc1c27225 */ /* 0x004fe200078e00d2 */
[C---:B------:R-:W-:Y:S02]  /*65f0*/  ISETP.LT.OR P5, PT, R203.reuse, 0x9, !P0 ;  /* 0x00000009cb00780c */ /* 0x040fe400047a1670 */
[----:B------:R1:W-:Y:S01]  /*6600*/  @!P4 STG.E.U8 desc[UR54][R4.64+0x8], R215 ;  /* 0x000008d70400c986 */ /* 0x0003e2000c101136 */
[----:B------:R-:W-:Y:S01]  /*6610*/  IMAD.X R205, RZ, RZ, R205, P2 ;  /* 0x000000ffffcd7224 */ /* 0x000fe200010e06cd */
[----:B------:R-:W-:Y:S02]  /*6620*/  ISETP.LT.OR P2, PT, R203, 0xa, !P0 ;  /* 0x0000000acb00780c */ /* 0x000fe40004741670 */
[----:B------:R-:W-:-:S03]  /*6630*/  IADD3 R192, P4, R194, R14, RZ ;  /* 0x0000000ec2c07210 */ /* 0x000fc60007f9e0ff */
[----:B------:R-:W-:Y:S10]  /*6640*/  @P1 BRA `(.L_x_45) ;  /* 0x00000000000c1947 */ /* 0x000ff40003800000 */
[----:B------:R-:W2:Y:S02]  /*6650*/  LDG.E.U8 R200, desc[UR54][R208.64+0x9] ;  /* 0x00000936d0c87981 */ /* 0x000ea4000c1e1100 */
[----:B--2---:R-:W-:-:S05]  /*6660*/  PRMT R196, R200, 0x8880, RZ ;  /* 0x00008880c8c47816 */ /* 0x004fca00000000ff */
[----:B------:R-:W-:-:S07]  /*6670*/  IMAD R213, R196, R201, RZ ;  /* 0x000000c9c4d57224 */ /* 0x000fce00078e02ff */
.L_x_45:
[----:B------:R-:W-:Y:S05]  /*6680*/  BSYNC B1 ;  /* 0x0000000000017941 */ /* 0x000fea0003800000 */
.L_x_44:
[----:B------:R-:W-:Y:S01]  /*6690*/  @!P1 IMAD R197, R197, R202, R213 ;  /* 0x000000cac5c59224 */ /* 0x000fe200078e02d5 */
[----:B------:R-:W-:Y:S01]  /*66a0*/  BSSY B1, `(.L_x_46) ;  /* 0x0000007000017945 */ /* 0x000fe20003800000 */
[----:B------:R-:W-:-:S03]  /*66b0*/  IMAD R204, R205, R12, RZ ;  /* 0x0000000ccdcc7224 */ /* 0x000fc600078e02ff */
[----:B------:R2:W-:Y:S01]  /*66c0*/  @!P1 STG.E.U8 desc[UR54][R4.64+0x9], R197 ;  /* 0x000009c504009986 */ /* 0x0005e2000c101136 */
[----:B------:R-:W-:Y:S05]  /*66d0*/  @P5 BRA `(.L_x_47) ;  /* 0x00000000000c5947 */ /* 0x000fea0003800000 */
[----:B------:R-:W3:Y:S02]  /*66e0*/  LDG.E.U8 R200, desc[UR54][R22.64+0x8] ;  /* 0x0000083616c87981 */ /* 0x000ee4000c1e1100 */
[----:B---3--:R-:W-:-:S05]  /*66f0*/  PRMT R196, R200, 0x8880, RZ ;  /* 0x00008880c8c47816 */ /* 0x008fca00000000ff */
[----:B------:R-:W-:-:S07]  /*6700*/  IMAD R213, R196, R201, RZ ;  /* 0x000000c9c4d57224 */ /* 0x000fce00078e02ff */
.L_x_47:
[----:B------:R-:W-:Y:S05]  /*6710*/  BSYNC B1 ;  /* 0x0000000000017941 */ /* 0x000fea0003800000 */
.L_x_46:
[----:B--2---:R-:W-:Y:S01]  /*6720*/  @!P5 IMAD R197, R198, R202, R213 ;  /* 0x000000cac6c5d224 */ /* 0x004fe200078e02d5 */
[----:B------:R-:W-:Y:S01]  /*6730*/  BSSY B1, `(.L_x_48) ;  /* 0x0000007000017945 */ /* 0x000fe20003800000 */
[----:B------:R-:W-:-:S03]  /*6740*/  IMAD R205, R193, R13, R204 ;  /* 0x0000000dc1cd7224 */ /* 0x000fc600078e02cc */
[----:B------:R2:W-:Y:S01]  /*6750*/  @!P5 STG.E.U8 desc[UR54][R6.64+0x8], R197 ;  /* 0x000008c50600d986 */ /* 0x0005e2000c101136 */
[----:B------:R-:W-:Y:S05]  /*6760*/  @P2 BRA `(.L_x_49) ;  /* 0x00000000000c2947 */ /* 0x000fea0003800000 */
[----:B------:R-:W3:Y:S02]  /*6770*/  LDG.E.U8 R200, desc[UR54][R22.64+0x9] ;  /* 0x0000093616c87981 */ /* 0x000ee4000c1e1100 */
[----:B---3--:R-:W-:-:S05]  /*6780*/  PRMT R196, R200, 0x8880, RZ ;  /* 0x00008880c8c47816 */ /* 0x008fca00000000ff */
[----:B------:R-:W-:-:S07]  /*6790*/  IMAD R213, R196, R201, RZ ;  /* 0x000000c9c4d57224 */ /* 0x000fce00078e02ff */
.L_x_49:
[----:B------:R-:W-:Y:S05]  /*67a0*/  BSYNC B1 ;  /* 0x0000000000017941 */ /* 0x000fea0003800000 */
.L_x_48:
[----:B------:R-:W-:Y:S01]  /*67b0*/  ISETP.GE.AND P1, PT, R0, 0x81, PT ;  /* 0x000000810000780c */ /* 0x000fe20003f26270 */
[----:B------:R-:W-:Y:S01]  /*67c0*/  IMAD.WIDE.U32 R12, R193, R12, R206 ;  /* 0x0000000cc10c7225 */ /* 0x000fe200078e00ce */
[----:B------:R-:W-:Y:S01]  /*67d0*/  IADD3.X R193, R15, R195, R205, P4, !PT ;  /* 0x000000c30fc17210 */ /* 0x000fe200027fe4cd */
[----:B------:R-:W-:Y:S01]  /*67e0*/  BSSY B1, `(.L_x_50) ;  /* 0x000000a000017945 */ /* 0x000fe20003800000 */
[----:B------:R-:W-:Y:S01]  /*67f0*/  ISETP.LT.OR P4, PT, R203, 0x1, !P1 ;  /* 0x00000001cb00780c */ /* 0x000fe20004f81670 */
[----:B------:R-:W-:-:S05]  /*6800*/  @!P2 IMAD R199, R199, R202, R213 ;  /* 0x000000cac7c7a224 */ /* 0x000fca00078e02d5 */
[----:B------:R3:W-:Y:S01]  /*6810*/  @!P2 STG.E.U8 desc[UR54][R6.64+0x9], R199 ;  /* 0x000009c70600a986 */ /* 0x0007e2000c101136 */
[----:B------:R-:W-:Y:S01]  /*6820*/  IADD3 R14, P2, P5, R20, R14, R12 ;  /* 0x0000000e140e7210 */ /* 0x000fe20007d5e00c */
[----:B------:R-:W-:-:S05]  /*6830*/  IMAD.IADD R20, R205, 0x1, R13 ;  /* 0x00000001cd147824 */ /* 0x000fca00078e020d */
[----:B------:R-:W-:Y:S07]  /*6840*/  @P4 BRA `(.L_x_51) ;  /* 0x00000000000c4947 */ /* 0x000fee0003800000 */
[----:B------:R-:W4:Y:S02]  /*6850*/  LDG.E.U8 R200, desc[UR54][R192.64] ;  /* 0x00000036c0c87981 */ /* 0x000f24000c1e1100 */
[----:B----4-:R-:W-:-:S05]  /*6860*/  PRMT R12, R200, 0x8880, RZ ;  /* 0x00008880c80c7816 */ /* 0x010fca00000000ff */
[----:B------:R-:W-:-:S07]  /*6870*/  IMAD R213, R12, R201, RZ ;  /* 0x000000c90cd57224 */ /* 0x000fce00078e02ff */
.L_x_51:
[----:B------:R-:W-:Y:S05]  /*6880*/  BSYNC B1 ;  /* 0x0000000000017941 */ /* 0x000fea0003800000 */
.L_x_50:
[----:B------:R-:W-:Y:S01]  /*6890*/  @!P4 IMAD R13, R184, R202, R213 ;  /* 0x000000cab80dc224 */ /* 0x000fe200078e02d5 */
[----:B------:R-:W-:Y:S01]  /*68a0*/  IADD3.X R15, R211, R15, R20, P2, P5 ;  /* 0x0000000fd30f7210 */ /* 0x000fe200017ea414 */
[----:B------:R-:W-:Y:S01]  /*68b0*/  BSSY B1, `(.L_x_52) ;  /* 0x0000009000017945 */ /* 0x000fe20003800000 */
[----:B------:R-:W-:Y:S02]  /*68c0*/  ISETP.GE.AND P2, PT, R0, 0x89, PT ;  /* 0x000000890000780c */ /* 0x000fe40003f46270 */
[----:B------:R4:W-:Y:S01]  /*68d0*/  @!P4 STG.E.U8 desc[UR54][R8.64], R13 ;  /* 0x0000000d0800c986 */ /* 0x0009e2000c101136 */
[C---:B------:R-:W-:Y:S02]  /*68e0*/  ISETP.LT.OR P4, PT, R203.reuse, 0x2, !P1 ;  /* 0x00000002cb00780c */ /* 0x040fe40004f81670 */
[----:B------:R-:W-:-:S11]  /*68f0*/  ISETP.LT.OR P5, PT, R203, 0x1, !P2 ;  /* 0x00000001cb00780c */ /* 0x000fd600057a1670 */
[----:B----4-:R-:W-:Y:S05]  /*6900*/  @P4 BRA `(.L_x_53) ;  /* 0x00000000000c4947 */ /* 0x010fea0003800000 */
[----:B------:R-:W4:Y:S02]  /*6910*/  LDG.E.U8 R200, desc[UR54][R192.64+0x1] ;  /* 0x00000136c0c87981 */ /* 0x000f24000c1e1100 */
[----:B----4-:R-:W-:-:S05]  /*6920*/  PRMT R0, R200, 0x8880, RZ ;  /* 0x00008880c8007816 */ /* 0x010fca00000000ff */
[----:B------:R-:W-:-:S07]  /*6930*/  IMAD R213, R0, R201, RZ ;  /* 0x000000c900d57224 */ /* 0x000fce00078e02ff */
.L_x_53:
[----:B------:R-:W-:Y:S05]  /*6940*/  BSYNC B1 ;  /* 0x0000000000017941 */ /* 0x000fea0003800000 */
.L_x_52:
[----:B------:R-:W-:Y:S01]  /*6950*/  @!P4 IMAD R185, R185, R202, R213 ;  /* 0x000000cab9b9c224 */ /* 0x000fe200078e02d5 */
[----:B------:R-:W-:Y:S04]  /*6960*/  BSSY B1, `(.L_x_54) ;  /* 0x0000006000017945 */ /* 0x000fe80003800000 */
[----:B------:R4:W-:Y:S01]  /*6970*/  @!P4 STG.E.U8 desc[UR54][R8.64+0x1], R185 ;  /* 0x000001b90800c986 */ /* 0x0009e2000c101136 */
[----:B------:R-:W-:Y:S05]  /*6980*/  @P5 BRA `(.L_x_55) ;  /* 0x00000000000c5947 */ /* 0x000fea0003800000 */
[----:B------:R-:W5:Y:S02]  /*6990*/  LDG.E.U8 R200, desc[UR54][R14.64] ;  /* 0x000000360ec87981 */ /* 0x000f64000c1e1100 */
[----:B-----5:R-:W-:-:S05]  /*69a0*/  PRMT R0, R200, 0x8880, RZ ;  /* 0x00008880c8007816 */ /* 0x020fca00000000ff */
[----:B------:R-:W-:-:S07]  /*69b0*/  IMAD R213, R0, R201, RZ ;  /* 0x000000c900d57224 */ /* 0x000fce00078e02ff */
.L_x_55:
[----:B------:R-:W-:Y:S05]  /*69c0*/  BSYNC B1 ;  /* 0x0000000000017941 */ /* 0x000fea0003800000 */
.L_x_54:
[C---:B------:R-:W-:Y:S01]  /*69d0*/  ISETP.LT.OR P4, PT, R203.reuse, 0x2, !P2 ;  /* 0x00000002cb00780c */ /* 0x040fe20005781670 */
[----:B------:R-:W-:Y:S01]  /*69e0*/  @!P5 IMAD R13, R186, R202, R213 ;  /* 0x000000caba0dd224 */ /* 0x000fe200078e02d5 */
[----:B------:R-:W-:Y:S04]  /*69f0*/  BSSY B1, `(.L_x_56) ;  /* 0x0000007000017945 */ /* 0x000fe80003800000 */
[----:B------:R0:W-:Y:S01]  /*6a00*/  @!P5 STG.E.U8 desc[UR54][R10.64], R13 ;  /* 0x0000000d0a00d986 */ /* 0x0001e2000c101136 */
[----:B------:R-:W-:-:S06]  /*6a10*/  ISETP.LT.OR P5, PT, R203, 0x9, !P1 ;  /* 0x00000009cb00780c */ /* 0x000fcc0004fa1670 */
[----:B------:R-:W-:Y:S07]  /*6a20*/  @P4 BRA `(.L_x_57) ;  /* 0x00000000000c4947 */ /* 0x000fee0003800000 */
[----:B------:R-:W5:Y:S02]  /*6a30*/  LDG.E.U8 R200, desc[UR54][R14.64+0x1] ;  /* 0x000001360ec87981 */ /* 0x000f64000c1e1100 */
[----:B-----5:R-:W-:-:S05]  /*6a40*/  PRMT R0, R200, 0x8880, RZ ;  /* 0x00008880c8007816 */ /* 0x020fca00000000ff */
[----:B------:R-:W-:-:S07]  /*6a50*/  IMAD R213, R0, R201, RZ ;  /* 0x000000c900d57224 */ /* 0x000fce00078e02ff */
.L_x_57:
[----:B------:R-:W-:Y:S05]  /*6a60*/  BSYNC B1 ;  /* 0x0000000000017941 */ /* 0x000fea0003800000 */
.L_x_56:
[----:B------:R-:W-:Y:S01]  /*6a70*/  @!P4 IMAD R187, R187, R202, R213 ;  /* 0x000000cabbbbc224 */ /* 0x000fe200078e02d5 */
[----:B------:R-:W-:Y:S04]  /*6a80*/  BSSY B1, `(.L_x_58) ;  /* 0x0000006000017945 */ /* 0x000fe80003800000 */
[----:B------:R0:W-:Y:S01]  /*6a90*/  @!P4 STG.E.U8 desc[UR54][R10.64+0x1], R187 ;  /* 0x000001bb0a00c986 */ /* 0x0001e2000c101136 */
[----:B------:R-:W-:Y:S05]  /*6aa0*/  @P5 BRA `(.L_x_59) ;  /* 0x00000000000c5947 */ /* 0x000fea0003800000 */
[----:B------:R-:W5:Y:S02]  /*6ab0*/  LDG.E.U8 R200, desc[UR54][R192.64+0x8] ;  /* 0x00000836c0c87981 */ /* 0x000f64000c1e1100 */
[----:B-----5:R-:W-:-:S05]  /*6ac0*/  PRMT R0, R200, 0x8880, RZ ;  /* 0x00008880c8007816 */ /* 0x020fca00000000ff */
[----:B------:R-:W-:-:S07]  /*6ad0*/  IMAD R213, R0, R201, RZ ;  /* 0x000000c900d57224 */ /* 0x000fce00078e02ff */
.L_x_59:
[----:B------:R-:W-:Y:S05]  /*6ae0*/  BSYNC B1 ;  /* 0x0000000000017941 */ /* 0x000fea0003800000 */
.L_x_58:
[C---:B------:R-:W-:Y:S01]  /*6af0*/  ISETP.LT.OR P4, PT, R203.reuse, 0xa, !P1 ;  /* 0x0000000acb00780c */ /* 0x040fe20004f81670 */
[----:B0-----:R-:W-:Y:S01]  /*6b00*/  @!P5 IMAD R13, R188, R202, R213 ;  /* 0x000000cabc0dd224 */ /* 0x001fe200078e02d5 */
[----:B------:R-:W-:Y:S04]  /*6b10*/  BSSY B1, `(.L_x_60) ;  /* 0x0000007000017945 */ /* 0x000fe80003800000 */
[----:B------:R0:W-:Y:S01]  /*6b20*/  @!P5 STG.E.U8 desc[UR54][R8.64+0x8], R13 ;  /* 0x0000080d0800d986 */ /* 0x0001e2000c101136 */
[----:B------:R-:W-:-:S06]  /*6b30*/  ISETP.LT.OR P5, PT, R203, 0x9, !P2 ;  /* 0x00000009cb00780c */ /* 0x000fcc00057a1670 */
[----:B------:R-:W-:Y:S07]  /*6b40*/  @P4 BRA `(.L_x_61) ;  /* 0x00000000000c4947 */ /* 0x000fee0003800000 */
[----:B------:R-:W5:Y:S02]  /*6b50*/  LDG.E.U8 R200, desc[UR54][R192.64+0x9] ;  /* 0x00000936c0c87981 */ /* 0x000f64000c1e1100 */
[----:B-----5:R-:W-:-:S05]  /*6b60*/  PRMT R0, R200, 0x8880, RZ ;  /* 0x00008880c8007816 */ /* 0x020fca00000000ff */
[----:B------:R-:W-:-:S07]  /*6b70*/  IMAD R213, R0, R201, RZ ;  /* 0x000000c900d57224 */ /* 0x000fce00078e02ff */
.L_x_61:
[----:B------:R-:W-:Y:S05]  /*6b80*/  BSYNC B1 ;  /* 0x0000000000017941 */ /* 0x000fea0003800000 */
.L_x_60:
[----:B------:R-:W-:Y:S01]  /*6b90*/  @!P4 IMAD R189, R189, R202, R213 ;  /* 0x000000cabdbdc224 */ /* 0x000fe200078e02d5 */
[----:B------:R-:W-:Y:S04]  /*6ba0*/  BSSY B1, `(.L_x_62) ;  /* 0x0000006000017945 */ /* 0x000fe80003800000 */
[----:B------:R0:W-:Y:S01]  /*6bb0*/  @!P4 STG.E.U8 desc[UR54][R8.64+0x9], R189 ;  /* 0x000009bd0800c986 */ /* 0x0001e2000c101136 */
[----:B------:R-:W-:Y:S05]  /*6bc0*/  @P5 BRA `(.L_x_63) ;  /* 0x00000000000c5947 */ /* 0x000fea0003800000 */
[----:B------:R-:W5:Y:S02]  /*6bd0*/  LDG.E.U8 R200, desc[UR54][R14.64+0x8] ;  /* 0x000008360ec87981 */ /* 0x000f64000c1e1100 */
[----:B-----5:R-:W-:-:S05]  /*6be0*/  PRMT R0, R200, 0x8880, RZ ;  /* 0x00008880c8007816 */ /* 0x020fca00000000ff */
[----:B------:R-:W-:-:S07]  /*6bf0*/  IMAD R213, R0, R201, RZ ;  /* 0x000000c900d57224 */ /* 0x000fce00078e02ff */
.L_x_63:
[----:B------:R-:W-:Y:S05]  /*6c00*/  BSYNC B1 ;  /* 0x0000000000017941 */ /* 0x000fea0003800000 */
.L_x_62:
        /* <DEDUP_REMOVED lines=9> */
.L_x_65:
[----:B------:R-:W-:Y:S05]  /*6ca0*/  BSYNC B1 ;  /* 0x0000000000017941 */ /* 0x000fea0003800000 */
.L_x_64:
[----:B------:R-:W-:Y:S01]  /*6cb0*/  @!P4 IMAD R191, R191, R202, R213 ;  /* 0x000000cabfbfc224 */ /* 0x000fe200078e02d5 */
[----:B------:R-:W-:Y:S04]  /*6cc0*/  BSSY B1, `(.L_x_66) ;  /* 0x0000006000017945 */ /* 0x000fe80003800000 */
[----:B------:R0:W-:Y:S01]  /*6cd0*/  @!P4 STG.E.U8 desc[UR54][R10.64+0x9], R191 ;  /* 0x000009bf0a00c986 */ /* 0x0001e2000c101136 */
[----:B------:R-:W-:Y:S05]  /*6ce0*/  @P5 BRA `(.L_x_67) ;  /* 0x00000000000c5947 */ /* 0x000fea0003800000 */
[----:B------:R-:W5:Y:S02]  /*6cf0*/  LDG.E.U8 R200, desc[UR54][R208.64+0x10] ;  /* 0x00001036d0c87981 */ /* 0x000f64000c1e1100 */
[----:B-----5:R-:W-:-:S05]  /*6d00*/  PRMT R0, R200, 0x8880, RZ ;  /* 0x00008880c8007816 */ /* 0x020fca00000000ff */
[----:B------:R-:W-:-:S07]  /*6d10*/  IMAD R213, R0, R201, RZ ;  /* 0x000000c900d57224 */ /* 0x000fce00078e02ff */
.L_x_67:
[----:B------:R-:W-:Y:S05]  /*6d20*/  BSYNC B1 ;  /* 0x0000000000017941 */ /* 0x000fea0003800000 */
.L_x_66:
        /* <DEDUP_REMOVED lines=9> */
.L_x_69:
[----:B------:R-:W-:Y:S05]  /*6dc0*/  BSYNC B1 ;  /* 0x0000000000017941 */ /* 0x000fea0003800000 */
.L_x_68:
[----:B------:R-:W-:Y:S01]  /*6dd0*/  @!P4 IMAD R177, R177, R202, R213 ;  /* 0x000000cab1b1c224 */ /* 0x000fe200078e02d5 */
[----:B------:R-:W-:Y:S04]  /*6de0*/  BSSY B1, `(.L_x_70) ;  /* 0x0000006000017945 */ /* 0x000fe80003800000 */
[----:B------:R0:W-:Y:S01]  /*6df0*/  @!P4 STG.E.U8 desc[UR54][R4.64+0x11], R177 ;  /* 0x000011b10400c986 */ /* 0x0001e2000c101136 */
[----:B------:R-:W-:Y:S05]  /*6e00*/  @P5 BRA `(.L_x_71) ;  /* 0x00000000000c5947 */ /* 0x000fea0003800000 */
[----:B------:R-:W5:Y:S02]  /*6e10*/  LDG.E.U8 R200, desc[UR54][R22.64+0x10] ;  /* 0x0000103616c87981 */ /* 0x000f64000c1e1100 */
[----:B-----5:R-:W-:-:S05]  /*6e20*/  PRMT R0, R200, 0x8880, RZ ;  /* 0x00008880c8007816 */ /* 0x020fca00000000ff */
[----:B------:R-:W-:-:S07]  /*6e30*/  IMAD R213, R0, R201, RZ ;  /* 0x000000c900d57224 */ /* 0x000fce00078e02ff */
.L_x_71:
[----:B------:R-:W-:Y:S05]  /*6e40*/  BSYNC B1 ;  /* 0x0000000000017941 */ /* 0x000fea0003800000 */
.L_x_70:
        /* <DEDUP_REMOVED lines=9> */
.L_x_73:
[----:B------:R-:W-:Y:S05]  /*6ee0*/  BSYNC B1 ;  /* 0x0000000000017941 */ /* 0x000fea0003800000 */
.L_x_72:
[----:B------:R-:W-:Y:S01]  /*6ef0*/  @!P4 IMAD R179, R179, R202, R213 ;  /* 0x000000cab3b3c224 */ /* 0x000fe200078e02d5 */
[----:B------:R-:W-:Y:S04]  /*6f00*/  BSSY B1, `(.L_x_74) ;  /* 0x0000006000017945 */ /* 0x000fe80003800000 */
[----:B------:R0:W-:Y:S01]  /*6f10*/  @!P4 STG.E.U8 desc[UR54][R6.64+0x11], R179 ;  /* 0x000011b30600c986 */ /* 0x0001e2000c101136 */
[----:B------:R-:W-:Y:S05]  /*6f20*/  @P5 BRA `(.L_x_75) ;  /* 0x00000000000c5947 */ /* 0x000fea0003800000 */
[----:B------:R-:W5:Y:S02]  /*6f30*/  LDG.E.U8 R200, desc[UR54][R208.64+0x18] ;  /* 0x00001836d0c87981 */ /* 0x000f64000c1e1100 */
[----:B-----5:R-:W-:-:S05]  /*6f40*/  PRMT R0, R200, 0x8880, RZ ;  /* 0x00008880c8007816 */ /* 0x020fca00000000ff */
[----:B------:R-:W-:-:S07]  /*6f50*/  IMAD R213, R0, R201, RZ ;  /* 0x000000c900d57224 */ /* 0x000fce00078e02ff */
.L_x_75:
[----:B------:R-:W-:Y:S05]  /*6f60*/  BSYNC B1 ;  /* 0x0000000000017941 */ /* 0x000fea0003800000 */
.L_x_74:
        /* <DEDUP_REMOVED lines=9> */
.L_x_77:
[----:B------:R-:W-:Y:S05]  /*7000*/  BSYNC B1 ;  /* 0x0000000000017941 */ /* 0x000fea0003800000 */
.L_x_76:
[----:B------:R-:W-:Y:S01]  /*7010*/  @!P4 IMAD R181, R181, R202, R213 ;  /* 0x000000cab5b5c224 */ /* 0x000fe200078e02d5 */
[----:B------:R-:W-:Y:S04]  /*7020*/  BSSY B1, `(.L_x_78) ;  /* 0x0000006000017945 */ /* 0x000fe80003800000 */
[----:B------:R0:W-:Y:S01]  /*7030*/  @!P4 STG.E.U8 desc[UR54][R4.64+0x19], R181 ;  /* 0x000019b50400c986 */ /* 0x0001e2000c101136 */
[----:B------:R-:W-:Y:S05]  /*7040*/  @P5 BRA `(.L_x_79) ;  /* 0x00000000000c5947 */ /* 0x000fea0003800000 */
[----:B------:R-:W5:Y:S02]  /*7050*/  LDG.E.U8 R200, desc[UR54][R22.64+0x18] ;  /* 0x0000183616c87981 */ /* 0x000f64000c1e1100 */
[----:B-----5:R-:W-:-:S05]  /*7060*/  PRMT R0, R200, 0x8880, RZ ;  /* 0x00008880c8007816 */ /* 0x020fca00000000ff */
[----:B------:R-:W-:-:S07]  /*7070*/  IMAD R213, R0, R201, RZ ;  /* 0x000000c900d57224 */ /* 0x000fce00078e02ff */
.L_x_79:
[----:B------:R-:W-:Y:S05]  /*7080*/  BSYNC B1 ;  /* 0x0000000000017941 */ /* 0x000fea0003800000 */
.L_x_78:
        /* <DEDUP_REMOVED lines=9> */
.L_x_81:
[----:B------:R-:W-:Y:S05]  /*7120*/  BSYNC B1 ;  /* 0x0000000000017941 */ /* 0x000fea0003800000 */
.L_x_80:
[----:B------:R-:W-:Y:S01]  /*7130*/  @!P4 IMAD R183, R183, R202, R213 ;  /* 0x000000cab7b7c224 */ /* 0x000fe200078e02d5 */
[----:B------:R-:W-:Y:S04]  /*7140*/  BSSY B1, `(.L_x_82) ;  /* 0x0000006000017945 */ /* 0x000fe80003800000 */
[----:B------:R0:W-:Y:S01]  /*7150*/  @!P4 STG.E.U8 desc[UR54][R6.64+0x19], R183 ;  /* 0x000019b70600c986 */ /* 0x0001e2000c101136 */
[----:B------:R-:W-:Y:S05]  /*7160*/  @P5 BRA `(.L_x_83) ;  /* 0x00000000000c5947 */ /* 0x000fea0003800000 */
[----:B------:R-:W5:Y:S02]  /*7170*/  LDG.E.U8 R200, desc[UR54][R192.64+0x10] ;  /* 0x00001036c0c87981 */ /* 0x000f64000c1e1100 */
[----:B-----5:R-:W-:-:S05]  /*7180*/  PRMT R0, R200, 0x8880, RZ ;  /* 0x00008880c8007816 */ /* 0x020fca00000000ff */
[----:B------:R-:W-:-:S07]  /*7190*/  IMAD R213, R0, R201, RZ ;  /* 0x000000c900d57224 */ /* 0x000fce00078e02ff */
.L_x_83:
[----:B------:R-:W-:Y:S05]  /*71a0*/  BSYNC B1 ;  /* 0x0000000000017941 */ /* 0x000fea0003800000 */
.L_x_82:
        /* <DEDUP_REMOVED lines=9> */
.L_x_85:
[----:B------:R-:W-:Y:S05]  /*7240*/  BSYNC B1 ;  /* 0x0000000000017941 */ /* 0x000fea0003800000 */
.L_x_84:
[----:B------:R-:W-:Y:S01]  /*7250*/  @!P4 IMAD R169, R169, R202, R213 ;  /* 0x000000caa9a9c224 */ /* 0x000fe200078e02d5 */
[----:B------:R-:W-:Y:S04]  /*7260*/  BSSY B1, `(.L_x_86) ;  /* 0x0000006000017945 */ /* 0x000fe80003800000 */
[----:B------:R0:W-:Y:S01]  /*7270*/  @!P4 STG.E.U8 desc[UR54][R8.64+0x11], R169 ;  /* 0x000011a90800c986 */ /* 0x0001e2000c101136 */
[----:B------:R-:W-:Y:S05]  /*7280*/  @P5 BRA `(.L_x_87) ;  /* 0x00000000000c5947 */ /* 0x000fea0003800000 */
[----:B------:R-:W5:Y:S02]  /*7290*/  LDG.E.U8 R200, desc[UR54][R14.64+0x10] ;  /* 0x000010360ec87981 */ /* 0x000f64000c1e1100 */
[----:B-----5:R-:W-:-:S05]  /*72a0*/  PRMT R0, R200, 0x8880, RZ ;  /* 0x00008880c8007816 */ /* 0x020fca00000000ff */
[----:B------:R-:W-:-:S07]  /*72b0*/  IMAD R213, R0, R201, RZ ;  /* 0x000000c900d57224 */ /* 0x000fce00078e02ff */
.L_x_87:
[----:B------:R-:W-:Y:S05]  /*72c0*/  BSYNC B1 ;  /* 0x0000000000017941 */ /* 0x000fea0003800000 */
.L_x_86:
        /* <DEDUP_REMOVED lines=9> */
.L_x_89:
[----:B------:R-:W-:Y:S05]  /*7360*/  BSYNC B1 ;  /* 0x0000000000017941 */ /* 0x000fea0003800000 */
.L_x_88:
[----:B------:R-:W-:Y:S01]  /*7370*/  @!P4 IMAD R171, R171, R202, R213 ;  /* 0x000000caababc224 */ /* 0x000fe200078e02d5 */
[----:B------:R-:W-:Y:S04]  /*7380*/  BSSY B1, `(.L_x_90) ;  /* 0x0000006000017945 */ /* 0x000fe80003800000 */
[----:B------:R0:W-:Y:S01]  /*7390*/  @!P4 STG.E.U8 desc[UR54][R10.64+0x11], R171 ;  /* 0x000011ab0a00c986 */ /* 0x0001e2000c101136 */
[----:B------:R-:W-:Y:S05]  /*73a0*/  @P5 BRA `(.L_x_91) ;  /* 0x00000000000c5947 */ /* 0x000fea0003800000 */
[----:B------:R-:W5:Y:S02]  /*73b0*/  LDG.E.U8 R200, desc[UR54][R192.64+0x18] ;  /* 0x00001836c0c87981 */ /* 0x000f64000c1e1100 */
[----:B-----5:R-:W-:-:S05]  /*73c0*/  PRMT R0, R200, 0x8880, RZ ;  /* 0x00008880c8007816 */ /* 0x020fca00000000ff */
[----:B------:R-:W-:-:S07]  /*73d0*/  IMAD R213, R0, R201, RZ ;  /* 0x000000c900d57224 */ /* 0x000fce00078e02ff */
.L_x_91:
[----:B------:R-:W-:Y:S05]  /*73e0*/  BSYNC B1 ;  /* 0x0000000000017941 */ /* 0x000fea0003800000 */
.L_x_90:
        /* <DEDUP_REMOVED lines=9> */
.L_x_93:
[----:B------:R-:W-:Y:S05]  /*7480*/  BSYNC B1 ;  /* 0x0000000000017941 */ /* 0x000fea0003800000 */
.L_x_92:
[----:B------:R-:W-:Y:S01]  /*7490*/  @!P4 IMAD R173, R173, R202, R213 ;  /* 0x000000caadadc224 */ /* 0x000fe200078e02d5 */
[----:B------:R-:W-:Y:S04]  /*74a0*/  BSSY B1, `(.L_x_94) ;  /* 0x0000006000017945 */ /* 0x000fe80003800000 */
[----:B------:R0:W-:Y:S01]  /*74b0*/  @!P4 STG.E.U8 desc[UR54][R8.64+0x19], R173 ;  /* 0x000019ad0800c986 */ /* 0x0001e2000c101136 */
[----:B------:R-:W-:Y:S05]  /*74c0*/  @P5 BRA `(.L_x_95) ;  /* 0x00000000000c5947 */ /* 0x000fea0003800000 */
[----:B------:R-:W5:Y:S02]  /*74d0*/  LDG.E.U8 R200, desc[UR54][R14.64+0x18] ;  /* 0x000018360ec87981 */ /* 0x000f64000c1e1100 */
[----:B-----5:R-:W-:-:S05]  /*74e0*/  PRMT R0, R200, 0x8880, RZ ;  /* 0x00008880c8007816 */ /* 0x020fca00000000ff */
[----:B------:R-:W-:-:S07]  /*74f0*/  IMAD R213, R0, R201, RZ ;  /* 0x000000c900d57224 */ /* 0x000fce00078e02ff */
.L_x_95:
[----:B------:R-:W-:Y:S05]  /*7500*/  BSYNC B1 ;  /* 0x0000000000017941 */ /* 0x000fea0003800000 */
.L_x_94:
        /* <DEDUP_REMOVED lines=9> */
.L_x_97:
[----:B------:R-:W-:Y:S05]  /*75a0*/  BSYNC B1 ;  /* 0x0000000000017941 */ /* 0x000fea0003800000 */
.L_x_96:
[----:B------:R-:W-:Y:S01]  /*75b0*/  @!P4 IMAD R175, R175, R202, R213 ;  /* 0x000000caafafc224 */ /* 0x000fe200078e02d5 */
[----:B------:R-:W-:Y:S04]  /*75c0*/  BSSY B1, `(.L_x_98) ;  /* 0x0000006000017945 */ /* 0x000fe80003800000 */
[----:B------:R0:W-:Y:S01]  /*75d0*/  @!P4 STG.E.U8 desc[UR54][R10.64+0x19], R175 ;  /* 0x000019af0a00c986 */ /* 0x0001e2000c101136 */
[----:B------:R-:W-:Y:S05]  /*75e0*/  @P5 BRA `(.L_x_99) ;  /* 0x00000000000c5947 */ /* 0x000fea0003800000 */
[----:B------:R-:W5:Y:S02]  /*75f0*/  LDG.E.U8 R200, desc[UR54][R208.64+0x20] ;  /* 0x00002036d0c87981 */ /* 0x000f64000c1e1100 */
[----:B-----5:R-:W-:-:S05]  /*7600*/  PRMT R0, R200, 0x8880, RZ ;  /* 0x00008880c8007816 */ /* 0x020fca00000000ff */
[----:B------:R-:W-:-:S07]  /*7610*/  IMAD R213, R0, R201, RZ ;  /* 0x000000c900d57224 */ /* 0x000fce00078e02ff */
.L_x_99:
[----:B------:R-:W-:Y:S05]  /*7620*/  BSYNC B1 ;  /* 0x0000000000017941 */ /* 0x000fea0003800000 */
.L_x_98:
        /* <DEDUP_REMOVED lines=9> */
.L_x_101:
[----:B------:R-:W-:Y:S05]  /*76c0*/  BSYNC B1 ;  /* 0x0000000000017941 */ /* 0x000fea0003800000 */
.L_x_100:
[----:B------:R-:W-:Y:S01]  /*76d0*/  @!P4 IMAD R161, R161, R202, R213 ;  /* 0x000000caa1a1c224 */ /* 0x000fe200078e02d5 */
[----:B------:R-:W-:Y:S04]  /*76e0*/  BSSY B1, `(.L_x_102) ;  /* 0x0000006000017945 */ /* 0x000fe80003800000 */
[----:B------:R0:W-:Y:S01]  /*76f0*/  @!P4 STG.E.U8 desc[UR54][R4.64+0x21], R161 ;  /* 0x000021a10400c986 */ /* 0x0001e2000c101136 */
[----:B------:R-:W-:Y:S05]  /*7700*/  @P5 BRA `(.L_x_103) ;  /* 0x00000000000c5947 */ /* 0x000fea0003800000 */
[----:B------:R-:W5:Y:S02]  /*7710*/  LDG.E.U8 R200, desc[UR54][R22.64+0x20] ;  /* 0x0000203616c87981 */ /* 0x000f64000c1e1100 */
[----:B-----5:R-:W-:-:S05]  /*7720*/  PRMT R0, R200, 0x8880, RZ ;  /* 0x00008880c8007816 */ /* 0x020fca00000000ff */
[----:B------:R-:W-:-:S07]  /*7730*/  IMAD R213, R0, R201, RZ ;  /* 0x000000c900d57224 */ /* 0x000fce00078e02ff */
.L_x_103:
[----:B------:R-:W-:Y:S05]  /*7740*/  BSYNC B1 ;  /* 0x0000000000017941 */ /* 0x000fea0003800000 */
.L_x_102:
        /* <DEDUP_REMOVED lines=9> */
.L_x_105:
[----:B------:R-:W-:Y:S05]  /*77e0*/  BSYNC B1 ;  /* 0x0000000000017941 */ /* 0x000fea0003800000 */
.L_x_104:
[----:B------:R-:W-:Y:S01]  /*77f0*/  @!P4 IMAD R163, R163, R202, R213 ;  /* 0x000000caa3a3c224 */ /* 0x000fe200078e02d5 */
[----:B------:R-:W-:Y:S04]  /*7800*/  BSSY B1, `(.L_x_106) ;  /* 0x0000006000017945 */ /* 0x000fe80003800000 */
[----:B------:R0:W-:Y:S01]  /*7810*/  @!P4 STG.E.U8 desc[UR54][R6.64+0x21], R163 ;  /* 0x000021a30600c986 */ /* 0x0001e2000c101136 */
[----:B------:R-:W-:Y:S05]  /*7820*/  @P5 BRA `(.L_x_107) ;  /* 0x00000000000c5947 */ /* 0x000fea0003800000 */
[----:B------:R-:W5:Y:S02]  /*7830*/  LDG.E.U8 R200, desc[UR54][R208.64+0x28] ;  /* 0x00002836d0c87981 */ /* 0x000f64000c1e1100 */
[----:B-----5:R-:W-:-:S05]  /*7840*/  PRMT R0, R200, 0x8880, RZ ;  /* 0x00008880c8007816 */ /* 0x020fca00000000ff */
[----:B------:R-:W-:-:S07]  /*7850*/  IMAD R213, R0, R201, RZ ;  /* 0x000000c900d57224 */ /* 0x000fce00078e02ff */
.L_x_107:
[----:B------:R-:W-:Y:S05]  /*7860*/  BSYNC B1 ;  /* 0x0000000000017941 */ /* 0x000fea0003800000 */
.L_x_106:
        /* <DEDUP_REMOVED lines=9> */
.L_x_109:
[----:B------:R-:W-:Y:S05]  /*7900*/  BSYNC B1 ;  /* 0x0000000000017941 */ /* 0x000fea0003800000 */
.L_x_108:
[----:B------:R-:W-:Y:S01]  /*7910*/  @!P4 IMAD R165, R165, R202, R213 ;  /* 0x000000caa5a5c224 */ /* 0x000fe200078e02d5 */
[----:B------:R-:W-:Y:S04]  /*7920*/  BSSY B1, `(.L_x_110) ;  /* 0x0000006000017945 */ /* 0x000fe80003800000 */
[----:B------:R0:W-:Y:S01]  /*7930*/  @!P4 STG.E.U8 desc[UR54][R4.64+0x29], R165 ;  /* 0x000029a50400c986 */ /* 0x0001e2000c101136 */
[----:B------:R-:W-:Y:S05]  /*7940*/  @P5 BRA `(.L_x_111) ;  /* 0x00000000000c5947 */ /* 0x000fea0003800000 */
[----:B------:R-:W5:Y:S02]  /*7950*/  LDG.E.U8 R200, desc[UR54][R22.64+0x28] ;  /* 0x0000283616c87981 */ /* 0x000f64000c1e1100 */
[----:B-----5:R-:W-:-:S05]  /*7960*/  PRMT R0, R200, 0x8880, RZ ;  /* 0x00008880c8007816 */ /* 0x020fca00000000ff */
[----:B------:R-:W-:-:S07]  /*7970*/  IMAD R213, R0, R201, RZ ;  /* 0x000000c900d57224 */ /* 0x000fce00078e02ff */
.L_x_111:
[----:B------:R-:W-:Y:S05]  /*7980*/  BSYNC B1 ;  /* 0x0000000000017941 */ /* 0x000fea0003800000 */
.L_x_110:
        /* <DEDUP_REMOVED lines=9> */
.L_x_113:
[----:B------:R-:W-:Y:S05]  /*7a20*/  BSYNC B1 ;  /* 0x0000000000017941 */ /* 0x000fea0003800000 */
.L_x_112:
[----:B------:R-:W-:Y:S01]  /*7a30*/  @!P4 IMAD R167, R167, R202, R213 ;  /* 0x000000caa7a7c224 */ /* 0x000fe200078e02d5 */
[----:B------:R-:W-:Y:S04]  /*7a40*/  BSSY B1, `(.L_x_114) ;  /* 0x0000006000017945 */ /* 0x000fe80003800000 */
[----:B------:R0:W-:Y:S01]  /*7a50*/  @!P4 STG.E.U8 desc[UR54][R6.64+0x29], R167 ;  /* 0x000029a70600c986 */ /* 0x0001e2000c101136 */
[----:B------:R-:W-:Y:S05]  /*7a60*/  @P5 BRA `(.L_x_115) ;  /* 0x00000000000c5947 */ /* 0x000fea0003800000 */
[----:B------:R-:W5:Y:S02]  /*7a70*/  LDG.E.U8 R200, desc[UR54][R192.64+0x20] ;  /* 0x00002036c0c87981 */ /* 0x000f64000c1e1100 */
[----:B-----5:R-:W-:-:S05]  /*7a80*/  PRMT R0, R200, 0x8880, RZ ;  /* 0x00008880c8007816 */ /* 0x020fca00000000ff */
[----:B------:R-:W-:-:S07]  /*7a90*/  IMAD R213, R0, R201, RZ ;  /* 0x000000c900d57224 */ /* 0x000fce00078e02ff */
.L_x_115:
[----:B------:R-:W-:Y:S05]  /*7aa0*/  BSYNC B1 ;  /* 0x0000000000017941 */ /* 0x000fea0003800000 */
.L_x_114:
        /* <DEDUP_REMOVED lines=9> */
.L_x_117:
[----:B------:R-:W-:Y:S05]  /*7b40*/  BSYNC B1 ;  /* 0x0000000000017941 */ /* 0x000fea0003800000 */
.L_x_116:
[----:B------:R-:W-:Y:S01]  /*7b50*/  @!P4 IMAD R153, R153, R202, R213 ;  /* 0x000000ca9999c224 */ /* 0x000fe200078e02d5 */
[----:B------:R-:W-:Y:S04]  /*7b60*/  BSSY B1, `(.L_x_118) ;  /* 0x0000006000017945 */ /* 0x000fe80003800000 */
[----:B------:R0:W-:Y:S01]  /*7b70*/  @!P4 STG.E.U8 desc[UR54][R8.64+0x21], R153 ;  /* 0x000021990800c986 */ /* 0x0001e2000c101136 */
[----:B------:R-:W-:Y:S05]  /*7b80*/  @P5 BRA `(.L_x_119) ;  /* 0x00000000000c5947 */ /* 0x000fea0003800000 */
[----:B------:R-:W5:Y:S02]  /*7b90*/  LDG.E.U8 R200, desc[UR54][R14.64+0x20] ;  /* 0x000020360ec87981 */ /* 0x000f64000c1e1100 */
[----:B-----5:R-:W-:-:S05]  /*7ba0*/  PRMT R0, R200, 0x8880, RZ ;  /* 0x00008880c8007816 */ /* 0x020fca00000000ff */
[----:B------:R-:W-:-:S07]  /*7bb0*/  IMAD R213, R0, R201, RZ ;  /* 0x000000c900d57224 */ /* 0x000fce00078e02ff */
.L_x_119:
[----:B------:R-:W-:Y:S05]  /*7bc0*/  BSYNC B1 ;  /* 0x0000000000017941 */ /* 0x000fea0003800000 */
.L_x_118:
        /* <DEDUP_REMOVED lines=9> */
.L_x_121:
[----:B------:R-:W-:Y:S05]  /*7c60*/  BSYNC B1 ;  /* 0x0000000000017941 */ /* 0x000fea0003800000 */
.L_x_120:
[----:B------:R-:W-:Y:S01]  /*7c70*/  @!P4 IMAD R155, R155, R202, R213 ;  /* 0x000000ca9b9bc224 */ /* 0x000fe200078e02d5 */
[----:B------:R-:W-:Y:S04]  /*7c80*/  BSSY B1, `(.L_x_122) ;  /* 0x0000006000017945 */ /* 0x000fe80003800000 */
[----:B------:R0:W-:Y:S01]  /*7c90*/  @!P4 STG.E.U8 desc[UR54][R10.64+0x21], R155 ;  /* 0x0000219b0a00c986 */ /* 0x0001e2000c101136 */
[----:B------:R-:W-:Y:S05]  /*7ca0*/  @P5 BRA `(.L_x_123) ;  /* 0x00000000000c5947 */ /* 0x000fea0003800000 */
[----:B------:R-:W5:Y:S02]  /*7cb0*/  LDG.E.U8 R200, desc[UR54][R192.64+0x28] ;  /* 0x00002836c0c87981 */ /* 0x000f64000c1e1100 */
[----:B-----5:R-:W-:-:S05]  /*7cc0*/  PRMT R0, R200, 0x8880, RZ ;  /* 0x00008880c8007816 */ /* 0x020fca00000000ff */
[----:B------:R-:W-:-:S07]  /*7cd0*/  IMAD R213, R0, R201, RZ ;  /* 0x000000c900d57224 */ /* 0x000fce00078e02ff */
.L_x_123:
[----:B------:R-:W-:Y:S05]  /*7ce0*/  BSYNC B1 ;  /* 0x0000000000017941 */ /* 0x000fea0003800000 */
.L_x_122:
        /* <DEDUP_REMOVED lines=9> */
.L_x_125:
[----:B------:R-:W-:Y:S05]  /*7d80*/  BSYNC B1 ;  /* 0x0000000000017941 */ /* 0x000fea0003800000 */
.L_x_124:
[----:B------:R-:W-:Y:S01]  /*7d90*/  @!P4 IMAD R157, R157, R202, R213 ;  /* 0x000000ca9d9dc224 */ /* 0x000fe200078e02d5 */
[----:B------:R-:W-:Y:S04]  /*7da0*/  BSSY B1, `(.L_x_126) ;  /* 0x0000006000017945 */ /* 0x000fe80003800000 */
[----:B------:R0:W-:Y:S01]  /*7db0*/  @!P4 STG.E.U8 desc[UR54][R8.64+0x29], R157 ;  /* 0x0000299d0800c986 */ /* 0x0001e2000c101136 */
[----:B------:R-:W-:Y:S05]  /*7dc0*/  @P5 BRA `(.L_x_127) ;  /* 0x00000000000c5947 */ /* 0x000fea0003800000 */
[----:B------:R-:W5:Y:S02]  /*7dd0*/  LDG.E.U8 R200, desc[UR54][R14.64+0x28] ;  /* 0x000028360ec87981 */ /* 0x000f64000c1e1100 */
[----:B-----5:R-:W-:-:S05]  /*7de0*/  PRMT R0, R200, 0x8880, RZ ;  /* 0x00008880c8007816 */ /* 0x020fca00000000ff */
[----:B------:R-:W-:-:S07]  /*7df0*/  IMAD R213, R0, R201, RZ ;  /* 0x000000c900d57224 */ /* 0x000fce00078e02ff */
.L_x_127:
[----:B------:R-:W-:Y:S05]  /*7e00*/  BSYNC B1 ;  /* 0x0000000000017941 */ /* 0x000fea0003800000 */
.L_x_126:
        /* <DEDUP_REMOVED lines=9> */
.L_x_129:
[----:B------:R-:W-:Y:S05]  /*7ea0*/  BSYNC B1 ;  /* 0x0000000000017941 */ /* 0x000fea0003800000 */
.L_x_128:
[----:B------:R-:W-:Y:S01]  /*7eb0*/  @!P4 IMAD R159, R159, R202, R213 ;  /* 0x000000ca9f9fc224 */ /* 0x000fe200078e02d5 */
[----:B------:R-:W-:Y:S04]  /*7ec0*/  BSSY B1, `(.L_x_130) ;  /* 0x0000006000017945 */ /* 0x000fe80003800000 */
[----:B------:R0:W-:Y:S01]  /*7ed0*/  @!P4 STG.E.U8 desc[UR54][R10.64+0x29], R159 ;  /* 0x0000299f0a00c986 */ /* 0x0001e2000c101136 */
[----:B------:R-:W-:Y:S05]  /*7ee0*/  @P5 BRA `(.L_x_131) ;  /* 0x00000000000c5947 */ /* 0x000fea0003800000 */
[----:B------:R-:W5:Y:S02]  /*7ef0*/  LDG.E.U8 R200, desc[UR54][R208.64+0x30] ;  /* 0x00003036d0c87981 */ /* 0x000f64000c1e1100 */
[----:B-----5:R-:W-:-:S05]  /*7f00*/  PRMT R0, R200, 0x8880, RZ ;  /* 0x00008880c8007816 */ /* 0x020fca00000000ff */
[----:B------:R-:W-:-:S07]  /*7f10*/  IMAD R213, R0, R201, RZ ;  /* 0x000000c900d57224 */ /* 0x000fce00078e02ff */
.L_x_131:
[----:B------:R-:W-:Y:S05]  /*7f20*/  BSYNC B1 ;  /* 0x0000000000017941 */ /* 0x000fea0003800000 */
.L_x_130:
        /* <DEDUP_REMOVED lines=9> */
.L_x_133:
[----:B------:R-:W-:Y:S05]  /*7fc0*/  BSYNC B1 ;  /* 0x0000000000017941 */ /* 0x000fea0003800000 */
.L_x_132:
[----:B------:R-:W-:Y:S01]  /*7fd0*/  @!P4 IMAD R145, R145, R202, R213 ;  /* 0x000000ca9191c224 */ /* 0x000fe200078e02d5 */
[----:B------:R-:W-:Y:S04]  /*7fe0*/  BSSY B1, `(.L_x_134) ;  /* 0x0000006000017945 */ /* 0x000fe80003800000 */
[----:B------:R0:W-:Y:S01]  /*7ff0*/  @!P4 STG.E.U8 desc[UR54][R4.64+0x31], R145 ;  /* 0x000031910400c986 */ /* 0x0001e2000c101136 */
[----:B------:R-:W-:Y:S05]  /*8000*/  @P5 BRA `(.L_x_135) ;  /* 0x00000000000c5947 */ /* 0x000fea0003800000 */
[----:B------:R-:W5:Y:S02]  /*8010*/  LDG.E.U8 R200, desc[UR54][R22.64+0x30] ;  /* 0x0000303616c87981 */ /* 0x000f64000c1e1100 */
[----:B-----5:R-:W-:-:S05]  /*8020*/  PRMT R0, R200, 0x8880, RZ ;  /* 0x00008880c8007816 */ /* 0x020fca00000000ff */
[----:B------:R-:W-:-:S07]  /*8030*/  IMAD R213, R0, R201, RZ ;  /* 0x000000c900d57224 */ /* 0x000fce00078e02ff */
.L_x_135:
[----:B------:R-:W-:Y:S05]  /*8040*/  BSYNC B1 ;  /* 0x0000000000017941 */ /* 0x000fea0003800000 */
.L_x_134:
        /* <DEDUP_REMOVED lines=9> */
.L_x_137:
[----:B------:R-:W-:Y:S05]  /*80e0*/  BSYNC B1 ;  /* 0x0000000000017941 */ /* 0x000fea0003800000 */
.L_x_136:
[----:B------:R-:W-:Y:S01]  /*80f0*/  @!P4 IMAD R147, R147, R202, R213 ;  /* 0x000000ca9393c224 */ /* 0x000fe200078e02d5 */
[----:B------:R-:W-:Y:S04]  /*8100*/  BSSY B1, `(.L_x_138) ;  /* 0x0000006000017945 */ /* 0x000fe80003800000 */
[----:B------:R0:W-:Y:S01]  /*8110*/  @!P4 STG.E.U8 desc[UR54][R6.64+0x31], R147 ;  /* 0x000031930600c986 */ /* 0x0001e2000c101136 */
[----:B------:R-:W-:Y:S05]  /*8120*/  @P5 BRA `(.L_x_139) ;  /* 0x00000000000c5947 */ /* 0x000fea0003800000 */
[----:B------:R-:W5:Y:S02]  /*8130*/  LDG.E.U8 R200, desc[UR54][R208.64+0x38] ;  /* 0x00003836d0c87981 */ /* 0x000f64000c1e1100 */
[----:B-----5:R-:W-:-:S05]  /*8140*/  PRMT R0, R200, 0x8880, RZ ;  /* 0x00008880c8007816 */ /* 0x020fca00000000ff */
[----:B------:R-:W-:-:S07]  /*8150*/  IMAD R213, R0, R201, RZ ;  /* 0x000000c900d57224 */ /* 0x000fce00078e02ff */
.L_x_139:
[----:B------:R-:W-:Y:S05]  /*8160*/  BSYNC B1 ;  /* 0x0000000000017941 */ /* 0x000fea0003800000 */
.L_x_138:
        /* <DEDUP_REMOVED lines=9> */
.L_x_141:
[----:B------:R-:W-:Y:S05]  /*8200*/  BSYNC B1 ;  /* 0x0000000000017941 */ /* 0x000fea0003800000 */
.L_x_140:
[----:B------:R-:W-:Y:S01]  /*8210*/  @!P4 IMAD R149, R149, R202, R213 ;  /* 0x000000ca9595c224 */ /* 0x000fe200078e02d5 */
[----:B------:R-:W-:Y:S04]  /*8220*/  BSSY B1, `(.L_x_142) ;  /* 0x0000006000017945 */ /* 0x000fe80003800000 */
[----:B------:R0:W-:Y:S01]  /*8230*/  @!P4 STG.E.U8 desc[UR54][R4.64+0x39], R149 ;  /* 0x000039950400c986 */ /* 0x0001e2000c101136 */
[----:B------:R-:W-:Y:S05]  /*8240*/  @P5 BRA `(.L_x_143) ;  /* 0x00000000000c5947 */ /* 0x000fea0003800000 */
[----:B------:R-:W5:Y:S02]  /*8250*/  LDG.E.U8 R200, desc[UR54][R22.64+0x38] ;  /* 0x0000383616c87981 */ /* 0x000f64000c1e1100 */
[----:B-----5:R-:W-:-:S05]  /*8260*/  PRMT R0, R200, 0x8880, RZ ;  /* 0x00008880c8007816 */ /* 0x020fca00000000ff */
[----:B------:R-:W-:-:S07]  /*8270*/  IMAD R213, R0, R201, RZ ;  /* 0x000000c900d57224 */ /* 0x000fce00078e02ff */
.L_x_143:
[----:B------:R-:W-:Y:S05]  /*8280*/  BSYNC B1 ;  /* 0x0000000000017941 */ /* 0x000fea0003800000 */
.L_x_142:
        /* <DEDUP_REMOVED lines=9> */
.L_x_145:
[----:B------:R-:W-:Y:S05]  /*8320*/  BSYNC B1 ;  /* 0x0000000000017941 */ /* 0x000fea0003800000 */
.L_x_144:
[----:B------:R-:W-:Y:S01]  /*8330*/  @!P4 IMAD R151, R151, R202, R213 ;  /* 0x000000ca9797c224 */ /* 0x000fe200078e02d5 */
[----:B------:R-:W-:Y:S04]  /*8340*/  BSSY B1, `(.L_x_146) ;  /* 0x0000006000017945 */ /* 0x000fe80003800000 */
[----:B------:R0:W-:Y:S01]  /*8350*/  @!P4 STG.E.U8 desc[UR54][R6.64+0x39], R151 ;  /* 0x000039970600c986 */ /* 0x0001e2000c101136 */
[----:B------:R-:W-:Y:S05]  /*8360*/  @P5 BRA `(.L_x_147) ;  /* 0x00000000000c5947 */ /* 0x000fea0003800000 */
[----:B------:R-:W5:Y:S02]  /*8370*/  LDG.E.U8 R200, desc[UR54][R192.64+0x30] ;  /* 0x00003036c0c87981 */ /* 0x000f64000c1e1100 */
[----:B-----5:R-:W-:-:S05]  /*8380*/  PRMT R0, R200, 0x8880, RZ ;  /* 0x00008880c8007816 */ /* 0x020fca00000000ff */
[----:B------:R-:W-:-:S07]  /*8390*/  IMAD R213, R0, R201, RZ ;  /* 0x000000c900d57224 */ /* 0x000fce00078e02ff */
.L_x_147:
[----:B------:R-:W-:Y:S05]  /*83a0*/  BSYNC B1 ;  /* 0x0000000000017941 */ /* 0x000fea0003800000 */
.L_x_146:
        /* <DEDUP_REMOVED lines=9> */
.L_x_149:
[----:B------:R-:W-:Y:S05]  /*8440*/  BSYNC B1 ;  /* 0x0000000000017941 */ /* 0x000fea0003800000 */
.L_x_148:
[----:B------:R-:W-:Y:S01]  /*8450*/  @!P4 IMAD R137, R137, R202, R213 ;  /* 0x000000ca8989c224 */ /* 0x000fe200078e02d5 */
[----:B------:R-:W-:Y:S04]  /*8460*/  BSSY B1, `(.L_x_150) ;  /* 0x0000006000017945 */ /* 0x000fe80003800000 */
[----:B------:R0:W-:Y:S01]  /*8470*/  @!P4 STG.E.U8 desc[UR54][R8.64+0x31], R137 ;  /* 0x000031890800c986 */ /* 0x0001e2000c101136 */
[----:B------:R-:W-:Y:S05]  /*8480*/  @P5 BRA `(.L_x_151) ;  /* 0x00000000000c5947 */ /* 0x000fea0003800000 */
[----:B------:R-:W5:Y:S02]  /*8490*/  LDG.E.U8 R200, desc[UR54][R14.64+0x30] ;  /* 0x000030360ec87981 */ /* 0x000f64000c1e1100 */
[----:B-----5:R-:W-:-:S05]  /*84a0*/  PRMT R0, R200, 0x8880, RZ ;  /* 0x00008880c8007816 */ /* 0x020fca00000000ff */
[----:B------:R-:W-:-:S07]  /*84b0*/  IMAD R213, R0, R201, RZ ;  /* 0x000000c900d57224 */ /* 0x000fce00078e02ff */
.L_x_151:
[----:B------:R-:W-:Y:S05]  /*84c0*/  BSYNC B1 ;  /* 0x0000000000017941 */ /* 0x000fea0003800000 */
.L_x_150:
        /* <DEDUP_REMOVED lines=9> */
.L_x_153:
[----:B------:R-:W-:Y:S05]  /*8560*/  BSYNC B1 ;  /* 0x0000000000017941 */ /* 0x000fea0003800000 */
.L_x_152:
[----:B------:R-:W-:Y:S01]  /*8570*/  @!P4 IMAD R139, R139, R202, R213 ;  /* 0x000000ca8b8bc224 */ /* 0x000fe200078e02d5 */
[----:B------:R-:W-:Y:S04]  /*8580*/  BSSY B1, `(.L_x_154) ;  /* 0x0000006000017945 */ /* 0x000fe80003800000 */
[----:B------:R0:W-:Y:S01]  /*8590*/  @!P4 STG.E.U8 desc[UR54][R10.64+0x31], R139 ;  /* 0x0000318b0a00c986 */ /* 0x0001e2000c101136 */
[----:B------:R-:W-:Y:S05]  /*85a0*/  @P5 BRA `(.L_x_155) ;  /* 0x00000000000c5947 */ /* 0x000fea0003800000 */
[----:B------:R-:W5:Y:S02]  /*85b0*/  LDG.E.U8 R200, desc[UR54][R192.64+0x38] ;  /* 0x00003836c0c87981 */ /* 0x000f64000c1e1100 */
[----:B-----5:R-:W-:-:S05]  /*85c0*/  PRMT R0, R200, 0x8880, RZ ;  /* 0x00008880c8007816 */ /* 0x020fca00000000ff */
[----:B------:R-:W-:-:S07]  /*85d0*/  IMAD R213, R0, R201, RZ ;  /* 0x000000c900d57224 */ /* 0x000fce00078e02ff */
.L_x_155:
[----:B------:R-:W-:Y:S05]  /*85e0*/  BSYNC B1 ;  /* 0x0000000000017941 */ /* 0x000fea0003800000 */
.L_x_154:
        /* <DEDUP_REMOVED lines=9> */
.L_x_157:
[----:B------:R-:W-:Y:S05]  /*8680*/  BSYNC B1 ;  /* 0x0000000000017941 */ /* 0x000fea0003800000 */
.L_x_156:
[----:B------:R-:W-:Y:S01]  /*8690*/  @!P4 IMAD R141, R141, R202, R213 ;  /* 0x000000ca8d8dc224 */ /* 0x000fe200078e02d5 */
[----:B------:R-:W-:Y:S04]  /*86a0*/  BSSY B1, `(.L_x_158) ;  /* 0x0000006000017945 */ /* 0x000fe80003800000 */
[----:B------:R0:W-:Y:S01]  /*86b0*/  @!P4 STG.E.U8 desc[UR54][R8.64+0x39], R141 ;  /* 0x0000398d0800c986 */ /* 0x0001e2000c101136 */
[----:B------:R-:W-:Y:S05]  /*86c0*/  @P5 BRA `(.L_x_159) ;  /* 0x00000000000c5947 */ /* 0x000fea0003800000 */
[----:B------:R-:W5:Y:S02]  /*86d0*/  LDG.E.U8 R200, desc[UR54][R14.64+0x38] ;  /* 0x000038360ec87981 */ /* 0x000f64000c1e1100 */
[----:B-----5:R-:W-:-:S05]  /*86e0*/  PRMT R0, R200, 0x8880, RZ ;  /* 0x00008880c8007816 */ /* 0x020fca00000000ff */
[----:B------:R-:W-:-:S07]  /*86f0*/  IMAD R213, R0, R201, RZ ;  /* 0x000000c900d57224 */ /* 0x000fce00078e02ff */
.L_x_159:
[----:B------:R-:W-:Y:S05]  /*8700*/  BSYNC B1 ;  /* 0x0000000000017941 */ /* 0x000fea0003800000 */
.L_x_158:
        /* <DEDUP_REMOVED lines=9> */
.L_x_161:
[----:B------:R-:W-:Y:S05]  /*87a0*/  BSYNC B1 ;  /* 0x0000000000017941 */ /* 0x000fea0003800000 */
.L_x_160:
[----:B------:R-:W-:Y:S01]  /*87b0*/  @!P4 IMAD R143, R143, R202, R213 ;  /* 0x000000ca8f8fc224 */ /* 0x000fe200078e02d5 */
[----:B------:R-:W-:Y:S04]  /*87c0*/  BSSY B1, `(.L_x_162) ;  /* 0x0000006000017945 */ /* 0x000fe80003800000 */
[----:B------:R0:W-:Y:S01]  /*87d0*/  @!P4 STG.E.U8 desc[UR54][R10.64+0x39], R143 ;  /* 0x0000398f0a00c986 */ /* 0x0001e2000c101136 */
[----:B------:R-:W-:Y:S05]  /*87e0*/  @P5 BRA `(.L_x_163) ;  /* 0x00000000000c5947 */ /* 0x000fea0003800000 */
[----:B------:R-:W5:Y:S02]  /*87f0*/  LDG.E.U8 R200, desc[UR54][R208.64+0x40] ;  /* 0x00004036d0c87981 */ /* 0x000f64000c1e1100 */
[----:B-----5:R-:W-:-:S05]  /*8800*/  PRMT R0, R200, 0x8880, RZ ;  /* 0x00008880c8007816 */ /* 0x020fca00000000ff */
[----:B------:R-:W-:-:S07]  /*8810*/  IMAD R213, R0, R201, RZ ;  /* 0x000000c900d57224 */ /* 0x000fce00078e02ff */
.L_x_163:
[----:B------:R-:W-:Y:S05]  /*8820*/  BSYNC B1 ;  /* 0x0000000000017941 */ /* 0x000fea0003800000 */
.L_x_162:
        /* <DEDUP_REMOVED lines=9> */
.L_x_165:
[----:B------:R-:W-:Y:S05]  /*88c0*/  BSYNC B1 ;  /* 0x0000000000017941 */ /* 0x000fea0003800000 */
.L_x_164:
[----:B------:R-:W-:Y:S01]  /*88d0*/  @!P4 IMAD R129, R129, R202, R213 ;  /* 0x000000ca8181c224 */ /* 0x000fe200078e02d5 */
[----:B------:R-:W-:Y:S04]  /*88e0*/  BSSY B1, `(.L_x_166) ;  /* 0x0000006000017945 */ /* 0x000fe80003800000 */
[----:B------:R0:W-:Y:S01]  /*88f0*/  @!P4 STG.E.U8 desc[UR54][R4.64+0x41], R129 ;  /* 0x000041810400c986 */ /* 0x0001e2000c101136 */
[----:B------:R-:W-:Y:S05]  /*8900*/  @P5 BRA `(.L_x_167) ;  /* 0x00000000000c5947 */ /* 0x000fea0003800000 */
[----:B------:R-:W5:Y:S02]  /*8910*/  LDG.E.U8 R200, desc[UR54][R22.64+0x40] ;  /* 0x0000403616c87981 */ /* 0x000f64000c1e1100 */
[----:B-----5:R-:W-:-:S05]  /*8920*/  PRMT R0, R200, 0x8880, RZ ;  /* 0x00008880c8007816 */ /* 0x020fca00000000ff */
[----:B------:R-:W-:-:S07]  /*8930*/  IMAD R213, R0, R201, RZ ;  /* 0x000000c900d57224 */ /* 0x000fce00078e02ff */
.L_x_167:
[----:B------:R-:W-:Y:S05]  /*8940*/  BSYNC B1 ;  /* 0x0000000000017941 */ /* 0x000fea0003800000 */
.L_x_166:
        /* <DEDUP_REMOVED lines=9> */
.L_x_169:
[----:B------:R-:W-:Y:S05]  /*89e0*/  BSYNC B1 ;  /* 0x0000000000017941 */ /* 0x000fea0003800000 */
.L_x_168:
[----:B------:R-:W-:Y:S01]  /*89f0*/  @!P4 IMAD R131, R131, R202, R213 ;  /* 0x000000ca8383c224 */ /* 0x000fe200078e02d5 */
[----:B------:R-:W-:Y:S04]  /*8a00*/  BSSY B1, `(.L_x_170) ;  /* 0x0000006000017945 */ /* 0x000fe80003800000 */
[----:B------:R0:W-:Y:S01]  /*8a10*/  @!P4 STG.E.U8 desc[UR54][R6.64+0x41], R131 ;  /* 0x000041830600c986 */ /* 0x0001e2000c101136 */
[----:B------:R-:W-:Y:S05]  /*8a20*/  @P5 BRA `(.L_x_171) ;  /* 0x00000000000c5947 */ /* 0x000fea0003800000 */
[----:B------:R-:W5:Y:S02]  /*8a30*/  LDG.E.U8 R200, desc[UR54][R208.64+0x48] ;  /* 0x00004836d0c87981 */ /* 0x000f64000c1e1100 */
[----:B-----5:R-:W-:-:S05]  /*8a40*/  PRMT R0, R200, 0x8880, RZ ;  /* 0x00008880c8007816 */ /* 0x020fca00000000ff */
[----:B------:R-:W-:-:S07]  /*8a50*/  IMAD R213, R0, R201, RZ ;  /* 0x000000c900d57224 */ /* 0x000fce00078e02ff */
.L_x_171:
[----:B------:R-:W-:Y:S05]  /*8a60*/  BSYNC B1 ;  /* 0x0000000000017941 */ /* 0x000fea0003800000 */
.L_x_170:
        /* <DEDUP_REMOVED lines=9> */
.L_x_173:
[----:B------:R-:W-:Y:S05]  /*8b00*/  BSYNC B1 ;  /* 0x0000000000017941 */ /* 0x000fea0003800000 */
.L_x_172:
[----:B------:R-:W-:Y:S01]  /*8b10*/  @!P4 IMAD R133, R133, R202, R213 ;  /* 0x000000ca8585c224 */ /* 0x000fe200078e02d5 */
[----:B------:R-:W-:Y:S04]  /*8b20*/  BSSY B1, `(.L_x_174) ;  /* 0x0000006000017945 */ /* 0x000fe80003800000 */
[----:B------:R0:W-:Y:S01]  /*8b30*/  @!P4 STG.E.U8 desc[UR54][R4.64+0x49], R133 ;  /* 0x000049850400c986 */ /* 0x0001e2000c101136 */
[----:B------:R-:W-:Y:S05]  /*8b40*/  @P5 BRA `(.L_x_175) ;  /* 0x00000000000c5947 */ /* 0x000fea0003800000 */
[----:B------:R-:W5:Y:S02]  /*8b50*/  LDG.E.U8 R200, desc[UR54][R22.64+0x48] ;  /* 0x0000483616c87981 */ /* 0x000f64000c1e1100 */
[----:B-----5:R-:W-:-:S05]  /*8b60*/  PRMT R0, R200, 0x8880, RZ ;  /* 0x00008880c8007816 */ /* 0x020fca00000000ff */
[----:B------:R-:W-:-:S07]  /*8b70*/  IMAD R213, R0, R201, RZ ;  /* 0x000000c900d57224 */ /* 0x000fce00078e02ff */
.L_x_175:
[----:B------:R-:W-:Y:S05]  /*8b80*/  BSYNC B1 ;  /* 0x0000000000017941 */ /* 0x000fea0003800000 */
.L_x_174:
        /* <DEDUP_REMOVED lines=9> */
.L_x_177:
[----:B------:R-:W-:Y:S05]  /*8c20*/  BSYNC B1 ;  /* 0x0000000000017941 */ /* 0x000fea0003800000 */
.L_x_176:
[----:B------:R-:W-:Y:S01]  /*8c30*/  @!P4 IMAD R135, R135, R202, R213 ;  /* 0x000000ca8787c224 */ /* 0x000fe200078e02d5 */
[----:B------:R-:W-:Y:S04]  /*8c40*/  BSSY B1, `(.L_x_178) ;  /* 0x0000006000017945 */ /* 0x000fe80003800000 */
[----:B------:R0:W-:Y:S01]  /*8c50*/  @!P4 STG.E.U8 desc[UR54][R6.64+0x49], R135 ;  /* 0x000049870600c986 */ /* 0x0001e2000c101136 */
[----:B------:R-:W-:Y:S05]  /*8c60*/  @P5 BRA `(.L_x_179) ;  /* 0x00000000000c5947 */ /* 0x000fea0003800000 */
[----:B------:R-:W5:Y:S02]  /*8c70*/  LDG.E.U8 R200, desc[UR54][R192.64+0x40] ;  /* 0x00004036c0c87981 */ /* 0x000f64000c1e1100 */
[----:B-----5:R-:W-:-:S05]  /*8c80*/  PRMT R0, R200, 0x8880, RZ ;  /* 0x00008880c8007816 */ /* 0x020fca00000000ff */
[----:B------:R-:W-:-:S07]  /*8c90*/  IMAD R213, R0, R201, RZ ;  /* 0x000000c900d57224 */ /* 0x000fce00078e02ff */
.L_x_179:
[----:B------:R-:W-:Y:S05]  /*8ca0*/  BSYNC B1 ;  /* 0x0000000000017941 */ /* 0x000fea0003800000 */
.L_x_178:
        /* <DEDUP_REMOVED lines=9> */
.L_x_181:
[----:B------:R-:W-:Y:S05]  /*8d40*/  BSYNC B1 ;  /* 0x0000000000017941 */ /* 0x000fea0003800000 */
.L_x_180:
[----:B------:R-:W-:Y:S01]  /*8d50*/  @!P4 IMAD R121, R121, R202, R213 ;  /* 0x000000ca7979c224 */ /* 0x000fe200078e02d5 */
[----:B------:R-:W-:Y:S04]  /*8d60*/  BSSY B1, `(.L_x_182) ;  /* 0x0000006000017945 */ /* 0x000fe80003800000 */
[----:B------:R0:W-:Y:S01]  /*8d70*/  @!P4 STG.E.U8 desc[UR54][R8.64+0x41], R121 ;  /* 0x000041790800c986 */ /* 0x0001e2000c101136 */
[----:B------:R-:W-:Y:S05]  /*8d80*/  @P5 BRA `(.L_x_183) ;  /* 0x00000000000c5947 */ /* 0x000fea0003800000 */
[----:B------:R-:W5:Y:S02]  /*8d90*/  LDG.E.U8 R200, desc[UR54][R14.64+0x40] ;  /* 0x000040360ec87981 */ /* 0x000f64000c1e1100 */
[----:B-----5:R-:W-:-:S05]  /*8da0*/  PRMT R0, R200, 0x8880, RZ ;  /* 0x00008880c8007816 */ /* 0x020fca00000000ff */
[----:B------:R-:W-:-:S07]  /*8db0*/  IMAD R213, R0, R201, RZ ;  /* 0x000000c900d57224 */ /* 0x000fce00078e02ff */
.L_x_183:
[----:B------:R-:W-:Y:S05]  /*8dc0*/  BSYNC B1 ;  /* 0x0000000000017941 */ /* 0x000fea0003800000 */
.L_x_182:
        /* <DEDUP_REMOVED lines=9> */
.L_x_185:
[----:B------:R-:W-:Y:S05]  /*8e60*/  BSYNC B1 ;  /* 0x0000000000017941 */ /* 0x000fea0003800000 */
.L_x_184:
[----:B------:R-:W-:Y:S01]  /*8e70*/  @!P4 IMAD R123, R123, R202, R213 ;  /* 0x000000ca7b7bc224 */ /* 0x000fe200078e02d5 */
[----:B------:R-:W-:Y:S04]  /*8e80*/  BSSY B1, `(.L_x_186) ;  /* 0x0000006000017945 */ /* 0x000fe80003800000 */
[----:B------:R0:W-:Y:S01]  /*8e90*/  @!P4 STG.E.U8 desc[UR54][R10.64+0x41], R123 ;  /* 0x0000417b0a00c986 */ /* 0x0001e2000c101136 */
[----:B------:R-:W-:Y:S05]  /*8ea0*/  @P5 BRA `(.L_x_187) ;  /* 0x00000000000c5947 */ /* 0x000fea0003800000 */
[----:B------:R-:W5:Y:S02]  /*8eb0*/  LDG.E.U8 R200, desc[UR54][R192.64+0x48] ;  /* 0x00004836c0c87981 */ /* 0x000f64000c1e1100 */
[----:B-----5:R-:W-:-:S05]  /*8ec0*/  PRMT R0, R200, 0x8880, RZ ;  /* 0x00008880c8007816 */ /* 0x020fca00000000ff */
[----:B------:R-:W-:-:S07]  /*8ed0*/  IMAD R213, R0, R201, RZ ;  /* 0x000000c900d57224 */ /* 0x000fce00078e02ff */
.L_x_187:
[----:B------:R-:W-:Y:S05]  /*8ee0*/  BSYNC B1 ;  /* 0x0000000000017941 */ /* 0x000fea0003800000 */
.L_x_186:
        /* <DEDUP_REMOVED lines=9> */
.L_x_189:
[----:B------:R-:W-:Y:S05]  /*8f80*/  BSYNC B1 ;  /* 0x0000000000017941 */ /* 0x000fea0003800000 */
.L_x_188:
[----:B------:R-:W-:Y:S01]  /*8f90*/  @!P4 IMAD R125, R125, R202, R213 ;  /* 0x000000ca7d7dc224 */ /* 0x000fe200078e02d5 */
[----:B------:R-:W-:Y:S04]  /*8fa0*/  BSSY B1, `(.L_x_190) ;  /* 0x0000006000017945 */ /* 0x000fe80003800000 */
[----:B------:R0:W-:Y:S01]  /*8fb0*/  @!P4 STG.E.U8 desc[UR54][R8.64+0x49], R125 ;  /* 0x0000497d0800c986 */ /* 0x0001e2000c101136 */
[----:B------:R-:W-:Y:S05]  /*8fc0*/  @P5 BRA `(.L_x_191) ;  /* 0x00000000000c5947 */ /* 0x000fea0003800000 */
[----:B------:R-:W5:Y:S02]  /*8fd0*/  LDG.E.U8 R200, desc[UR54][R14.64+0x48] ;  /* 0x000048360ec87981 */ /* 0x000f64000c1e1100 */
[----:B-----5:R-:W-:-:S05]  /*8fe0*/  PRMT R0, R200, 0x8880, RZ ;  /* 0x00008880c8007816 */ /* 0x020fca00000000ff */
[----:B------:R-:W-:-:S07]  /*8ff0*/  IMAD R213, R0, R201, RZ ;  /* 0x000000c900d57224 */ /* 0x000fce00078e02ff */
.L_x_191:
[----:B------:R-:W-:Y:S05]  /*9000*/  BSYNC B1 ;  /* 0x0000000000017941 */ /* 0x000fea0003800000 */
.L_x_190:
        /* <DEDUP_REMOVED lines=9> */
.L_x_193:
[----:B------:R-:W-:Y:S05]  /*90a0*/  BSYNC B1 ;  /* 0x0000000000017941 */ /* 0x000fea0003800000 */
.L_x_192:
[----:B------:R-:W-:Y:S01]  /*90b0*/  @!P4 IMAD R127, R127, R202, R213 ;  /* 0x000000ca7f7fc224 */ /* 0x000fe200078e02d5 */
[----:B------:R-:W-:Y:S04]  /*90c0*/  BSSY B1, `(.L_x_194) ;  /* 0x0000006000017945 */ /* 0x000fe80003800000 */
[----:B------:R0:W-:Y:S01]  /*90d0*/  @!P4 STG.E.U8 desc[UR54][R10.64+0x49], R127 ;  /* 0x0000497f0a00c986 */ /* 0x0001e2000c101136 */
[----:B------:R-:W-:Y:S05]  /*90e0*/  @P5 BRA `(.L_x_195) ;  /* 0x00000000000c5947 */ /* 0x000fea0003800000 */
[----:B------:R-:W5:Y:S02]  /*90f0*/  LDG.E.U8 R200, desc[UR54][R208.64+0x50] ;  /* 0x00005036d0c87981 */ /* 0x000f64000c1e1100 */
[----:B-----5:R-:W-:-:S05]  /*9100*/  PRMT R0, R200, 0x8880, RZ ;  /* 0x00008880c8007816 */ /* 0x020fca00000000ff */
[----:B------:R-:W-:-:S07]  /*9110*/  IMAD R213, R0, R201, RZ ;  /* 0x000000c900d57224 */ /* 0x000fce00078e02ff */
.L_x_195:
[----:B------:R-:W-:Y:S05]  /*9120*/  BSYNC B1 ;  /* 0x0000000000017941 */ /* 0x000fea0003800000 */
.L_x_194:
        /* <DEDUP_REMOVED lines=9> */
.L_x_197:
[----:B------:R-:W-:Y:S05]  /*91c0*/  BSYNC B1 ;  /* 0x0000000000017941 */ /* 0x000fea0003800000 */
.L_x_196:
[----:B------:R-:W-:Y:S01]  /*91d0*/  @!P4 IMAD R113, R113, R202, R213 ;  /* 0x000000ca7171c224 */ /* 0x000fe200078e02d5 */
[----:B------:R-:W-:Y:S04]  /*91e0*/  BSSY B1, `(.L_x_198) ;  /* 0x0000006000017945 */ /* 0x000fe80003800000 */
[----:B------:R0:W-:Y:S01]  /*91f0*/  @!P4 STG.E.U8 desc[UR54][R4.64+0x51], R113 ;  /* 0x000051710400c986 */ /* 0x0001e2000c101136 */
[----:B------:R-:W-:Y:S05]  /*9200*/  @P5 BRA `(.L_x_199) ;  /* 0x00000000000c5947 */ /* 0x000fea0003800000 */
[----:B------:R-:W5:Y:S02]  /*9210*/  LDG.E.U8 R200, desc[UR54][R22.64+0x50] ;  /* 0x0000503616c87981 */ /* 0x000f64000c1e1100 */
[----:B-----5:R-:W-:-:S05]  /*9220*/  PRMT R0, R200, 0x8880, RZ ;  /* 0x00008880c8007816 */ /* 0x020fca00000000ff */
[----:B------:R-:W-:-:S07]  /*9230*/  IMAD R213, R0, R201, RZ ;  /* 0x000000c900d57224 */ /* 0x000fce00078e02ff */
.L_x_199:
[----:B------:R-:W-:Y:S05]  /*9240*/  BSYNC B1 ;  /* 0x0000000000017941 */ /* 0x000fea0003800000 */
.L_x_198:
        /* <DEDUP_REMOVED lines=9> */
.L_x_201:
[----:B------:R-:W-:Y:S05]  /*92e0*/  BSYNC B1 ;  /* 0x0000000000017941 */ /* 0x000fea0003800000 */
.L_x_200:
[----:B------:R-:W-:Y:S01]  /*92f0*/  @!P4 IMAD R115, R115, R202, R213 ;  /* 0x000000ca7373c224 */ /* 0x000fe200078e02d5 */
[----:B------:R-:W-:Y:S04]  /*9300*/  BSSY B1, `(.L_x_202) ;  /* 0x0000006000017945 */ /* 0x000fe80003800000 */
[----:B------:R0:W-:Y:S01]  /*9310*/  @!P4 STG.E.U8 desc[UR54][R6.64+0x51], R115 ;  /* 0x000051730600c986 */ /* 0x0001e2000c101136 */
[----:B------:R-:W-:Y:S05]  /*9320*/  @P5 BRA `(.L_x_203) ;  /* 0x00000000000c5947 */ /* 0x000fea0003800000 */
[----:B------:R-:W5:Y:S02]  /*9330*/  LDG.E.U8 R200, desc[UR54][R208.64+0x58] ;  /* 0x00005836d0c87981 */ /* 0x000f64000c1e1100 */
[----:B-----5:R-:W-:-:S05]  /*9340*/  PRMT R0, R200, 0x8880, RZ ;  /* 0x00008880c8007816 */ /* 0x020fca00000000ff */
[----:B------:R-:W-:-:S07]  /*9350*/  IMAD R213, R0, R201, RZ ;  /* 0x000000c900d57224 */ /* 0x000fce00078e02ff */
.L_x_203:
[----:B------:R-:W-:Y:S05]  /*9360*/  BSYNC B1 ;  /* 0x0000000000017941 */ /* 0x000fea0003800000 */
.L_x_202:
        /* <DEDUP_REMOVED lines=9> */
.L_x_205:
[----:B------:R-:W-:Y:S05]  /*9400*/  BSYNC B1 ;  /* 0x0000000000017941 */ /* 0x000fea0003800000 */
.L_x_204:
[----:B------:R-:W-:Y:S01]  /*9410*/  @!P4 IMAD R117, R117, R202, R213 ;  /* 0x000000ca7575c224 */ /* 0x000fe200078e02d5 */
[----:B------:R-:W-:Y:S04]  /*9420*/  BSSY B1, `(.L_x_206) ;  /* 0x0000006000017945 */ /* 0x000fe80003800000 */
[----:B------:R0:W-:Y:S01]  /*9430*/  @!P4 STG.E.U8 desc[UR54][R4.64+0x59], R117 ;  /* 0x000059750400c986 */ /* 0x0001e2000c101136 */
[----:B------:R-:W-:Y:S05]  /*9440*/  @P5 BRA `(.L_x_207) ;  /* 0x00000000000c5947 */ /* 0x000fea0003800000 */
[----:B------:R-:W5:Y:S02]  /*9450*/  LDG.E.U8 R200, desc[UR54][R22.64+0x58] ;  /* 0x0000583616c87981 */ /* 0x000f64000c1e1100 */
[----:B-----5:R-:W-:-:S05]  /*9460*/  PRMT R0, R200, 0x8880, RZ ;  /* 0x00008880c8007816 */ /* 0x020fca00000000ff */
[----:B------:R-:W-:-:S07]  /*9470*/  IMAD R213, R0, R201, RZ ;  /* 0x000000c900d57224 */ /* 0x000fce00078e02ff */
.L_x_207:
[----:B------:R-:W-:Y:S05]  /*9480*/  BSYNC B1 ;  /* 0x0000000000017941 */ /* 0x000fea0003800000 */
.L_x_206:
        /* <DEDUP_REMOVED lines=9> */
.L_x_209:
[----:B------:R-:W-:Y:S05]  /*9520*/  BSYNC B1 ;  /* 0x0000000000017941 */ /* 0x000fea0003800000 */
.L_x_208:
[----:B------:R-:W-:Y:S01]  /*9530*/  @!P4 IMAD R119, R119, R202, R213 ;  /* 0x000000ca7777c224 */ /* 0x000fe200078e02d5 */
[----:B------:R-:W-:Y:S04]  /*9540*/  BSSY B1, `(.L_x_210) ;  /* 0x0000006000017945 */ /* 0x000fe80003800000 */
[----:B------:R0:W-:Y:S01]  /*9550*/  @!P4 STG.E.U8 desc[UR54][R6.64+0x59], R119 ;  /* 0x000059770600c986 */ /* 0x0001e2000c101136 */
[----:B------:R-:W-:Y:S05]  /*9560*/  @P5 BRA `(.L_x_211) ;  /* 0x00000000000c5947 */ /* 0x000fea0003800000 */
[----:B------:R-:W5:Y:S02]  /*9570*/  LDG.E.U8 R200, desc[UR54][R192.64+0x50] ;  /* 0x00005036c0c87981 */ /* 0x000f64000c1e1100 */
[----:B-----5:R-:W-:-:S05]  /*9580*/  PRMT R0, R200, 0x8880, RZ ;  /* 0x00008880c8007816 */ /* 0x020fca00000000ff */
[----:B------:R-:W-:-:S07]  /*9590*/  IMAD R213, R0, R201, RZ ;  /* 0x000000c900d57224 */ /* 0x000fce00078e02ff */
.L_x_211:
[----:B------:R-:W-:Y:S05]  /*95a0*/  BSYNC B1 ;  /* 0x0000000000017941 */ /* 0x000fea0003800000 */
.L_x_210:
        /* <DEDUP_REMOVED lines=9> */
.L_x_213:
[----:B------:R-:W-:Y:S05]  /*9640*/  BSYNC B1 ;  /* 0x0000000000017941 */ /* 0x000fea0003800000 */
.L_x_212:
[----:B------:R-:W-:Y:S01]  /*9650*/  @!P4 IMAD R105, R105, R202, R213 ;  /* 0x000000ca6969c224 */ /* 0x000fe200078e02d5 */
[----:B------:R-:W-:Y:S04]  /*9660*/  BSSY B1, `(.L_x_214) ;  /* 0x0000006000017945 */ /* 0x000fe80003800000 */
[----:B------:R0:W-:Y:S01]  /*9670*/  @!P4 STG.E.U8 desc[UR54][R8.64+0x51], R105 ;  /* 0x000051690800c986 */ /* 0x0001e2000c101136 */
[----:B------:R-:W-:Y:S05]  /*9680*/  @P5 BRA `(.L_x_215) ;  /* 0x00000000000c5947 */ /* 0x000fea0003800000 */
[----:B------:R-:W5:Y:S02]  /*9690*/  LDG.E.U8 R200, desc[UR54][R14.64+0x50] ;  /* 0x000050360ec87981 */ /* 0x000f64000c1e1100 */
[----:B-----5:R-:W-:-:S05]  /*96a0*/  PRMT R0, R200, 0x8880, RZ ;  /* 0x00008880c8007816 */ /* 0x020fca00000000ff */
[----:B------:R-:W-:-:S07]  /*96b0*/  IMAD R213, R0, R201, RZ ;  /* 0x000000c900d57224 */ /* 0x000fce00078e02ff */
.L_x_215:
[----:B------:R-:W-:Y:S05]  /*96c0*/  BSYNC B1 ;  /* 0x0000000000017941 */ /* 0x000fea0003800000 */
.L_x_214:
        /* <DEDUP_REMOVED lines=9> */
.L_x_217:
[----:B------:R-:W-:Y:S05]  /*9760*/  BSYNC B1 ;  /* 0x0000000000017941 */ /* 0x000fea0003800000 */
.L_x_216:
[----:B------:R-:W-:Y:S01]  /*9770*/  @!P4 IMAD R107, R107, R202, R213 ;  /* 0x000000ca6b6bc224 */ /* 0x000fe200078e02d5 */
[----:B------:R-:W-:Y:S04]  /*9780*/  BSSY B1, `(.L_x_218) ;  /* 0x0000006000017945 */ /* 0x000fe80003800000 */
[----:B------:R0:W-:Y:S01]  /*9790*/  @!P4 STG.E.U8 desc[UR54][R10.64+0x51], R107 ;  /* 0x0000516b0a00c986 */ /* 0x0001e2000c101136 */
[----:B------:R-:W-:Y:S05]  /*97a0*/  @P5 BRA `(.L_x_219) ;  /* 0x00000000000c5947 */ /* 0x000fea0003800000 */
[----:B------:R-:W5:Y:S02]  /*97b0*/  LDG.E.U8 R200, desc[UR54][R192.64+0x58] ;  /* 0x00005836c0c87981 */ /* 0x000f64000c1e1100 */
[----:B-----5:R-:W-:-:S05]  /*97c0*/  PRMT R0, R200, 0x8880, RZ ;  /* 0x00008880c8007816 */ /* 0x020fca00000000ff */
[----:B------:R-:W-:-:S07]  /*97d0*/  IMAD R213, R0, R201, RZ ;  /* 0x000000c900d57224 */ /* 0x000fce00078e02ff */
.L_x_219:
[----:B------:R-:W-:Y:S05]  /*97e0*/  BSYNC B1 ;  /* 0x0000000000017941 */ /* 0x000fea0003800000 */
.L_x_218:
        /* <DEDUP_REMOVED lines=9> */
.L_x_221:
[----:B------:R-:W-:Y:S05]  /*9880*/  BSYNC B1 ;  /* 0x0000000000017941 */ /* 0x000fea0003800000 */
.L_x_220:
[----:B------:R-:W-:Y:S01]  /*9890*/  @!P4 IMAD R109, R109, R202, R213 ;  /* 0x000000ca6d6dc224 */ /* 0x000fe200078e02d5 */
[----:B------:R-:W-:Y:S04]  /*98a0*/  BSSY B1, `(.L_x_222) ;  /* 0x0000006000017945 */ /* 0x000fe80003800000 */
[----:B------:R0:W-:Y:S01]  /*98b0*/  @!P4 STG.E.U8 desc[UR54][R8.64+0x59], R109 ;  /* 0x0000596d0800c986 */ /* 0x0001e2000c101136 */
[----:B------:R-:W-:Y:S05]  /*98c0*/  @P5 BRA `(.L_x_223) ;  /* 0x00000000000c5947 */ /* 0x000fea0003800000 */
[----:B------:R-:W5:Y:S02]  /*98d0*/  LDG.E.U8 R200, desc[UR54][R14.64+0x58] ;  /* 0x000058360ec87981 */ /* 0x000f64000c1e1100 */
[----:B-----5:R-:W-:-:S05]  /*98e0*/  PRMT R0, R200, 0x8880, RZ ;  /* 0x00008880c8007816 */ /* 0x020fca00000000ff */
[----:B------:R-:W-:-:S07]  /*98f0*/  IMAD R213, R0, R201, RZ ;  /* 0x000000c900d57224 */ /* 0x000fce00078e02ff */
.L_x_223:
[----:B------:R-:W-:Y:S05]  /*9900*/  BSYNC B1 ;  /* 0x0000000000017941 */ /* 0x000fea0003800000 */
.L_x_222:
        /* <DEDUP_REMOVED lines=9> */
.L_x_225:
[----:B------:R-:W-:Y:S05]  /*99a0*/  BSYNC B1 ;  /* 0x0000000000017941 */ /* 0x000fea0003800000 */
.L_x_224:
[----:B------:R-:W-:Y:S01]  /*99b0*/  @!P4 IMAD R111, R111, R202, R213 ;  /* 0x000000ca6f6fc224 */ /* 0x000fe200078e02d5 */
[----:B------:R-:W-:Y:S04]  /*99c0*/  BSSY B1, `(.L_x_226) ;  /* 0x0000006000017945 */ /* 0x000fe80003800000 */
[----:B------:R0:W-:Y:S01]  /*99d0*/  @!P4 STG.E.U8 desc[UR54][R10.64+0x59], R111 ;  /* 0x0000596f0a00c986 */ /* 0x0001e2000c101136 */
[----:B------:R-:W-:Y:S05]  /*99e0*/  @P5 BRA `(.L_x_227) ;  /* 0x00000000000c5947 */ /* 0x000fea0003800000 */
[----:B------:R-:W5:Y:S02]  /*99f0*/  LDG.E.U8 R200, desc[UR54][R208.64+0x60] ;  /* 0x00006036d0c87981 */ /* 0x000f64000c1e1100 */
[----:B-----5:R-:W-:-:S05]  /*9a00*/  PRMT R0, R200, 0x8880, RZ ;  /* 0x00008880c8007816 */ /* 0x020fca00000000ff */
[----:B------:R-:W-:-:S07]  /*9a10*/  IMAD R213, R0, R201, RZ ;  /* 0x000000c900d57224 */ /* 0x000fce00078e02ff */
.L_x_227:
[----:B------:R-:W-:Y:S05]  /*9a20*/  BSYNC B1 ;  /* 0x0000000000017941 */ /* 0x000fea0003800000 */
.L_x_226:
        /* <DEDUP_REMOVED lines=9> */
.L_x_229:
[----:B------:R-:W-:Y:S05]  /*9ac0*/  BSYNC B1 ;  /* 0x0000000000017941 */ /* 0x000fea0003800000 */
.L_x_228:
[----:B------:R-:W-:Y:S01]  /*9ad0*/  @!P4 IMAD R97, R97, R202, R213 ;  /* 0x000000ca6161c224 */ /* 0x000fe200078e02d5 */
[----:B------:R-:W-:Y:S04]  /*9ae0*/  BSSY B1, `(.L_x_230) ;  /* 0x0000006000017945 */ /* 0x000fe80003800000 */
[----:B------:R0:W-:Y:S01]  /*9af0*/  @!P4 STG.E.U8 desc[UR54][R4.64+0x61], R97 ;  /* 0x000061610400c986 */ /* 0x0001e2000c101136 */
[----:B------:R-:W-:Y:S05]  /*9b00*/  @P5 BRA `(.L_x_231) ;  /* 0x00000000000c5947 */ /* 0x000fea0003800000 */
[----:B------:R-:W5:Y:S02]  /*9b10*/  LDG.E.U8 R200, desc[UR54][R22.64+0x60] ;  /* 0x0000603616c87981 */ /* 0x000f64000c1e1100 */
[----:B-----5:R-:W-:-:S05]  /*9b20*/  PRMT R0, R200, 0x8880, RZ ;  /* 0x00008880c8007816 */ /* 0x020fca00000000ff */
[----:B------:R-:W-:-:S07]  /*9b30*/  IMAD R213, R0, R201, RZ ;  /* 0x000000c900d57224 */ /* 0x000fce00078e02ff */
.L_x_231:
[----:B------:R-:W-:Y:S05]  /*9b40*/  BSYNC B1 ;  /* 0x0000000000017941 */ /* 0x000fea0003800000 */
.L_x_230:
        /* <DEDUP_REMOVED lines=9> */
.L_x_233:
[----:B------:R-:W-:Y:S05]  /*9be0*/  BSYNC B1 ;  /* 0x0000000000017941 */ /* 0x000fea0003800000 */
.L_x_232:
[----:B------:R-:W-:Y:S01]  /*9bf0*/  @!P4 IMAD R99, R99, R202, R213 ;  /* 0x000000ca6363c224 */ /* 0x000fe200078e02d5 */
[----:B------:R-:W-:Y:S04]  /*9c00*/  BSSY B1, `(.L_x_234) ;  /* 0x0000006000017945 */ /* 0x000fe80003800000 */
[----:B------:R0:W-:Y:S01]  /*9c10*/  @!P4 STG.E.U8 desc[UR54][R6.64+0x61], R99 ;  /* 0x000061630600c986 */ /* 0x0001e2000c101136 */
[----:B------:R-:W-:Y:S05]  /*9c20*/  @P5 BRA `(.L_x_235) ;  /* 0x00000000000c5947 */ /* 0x000fea0003800000 */
[----:B------:R-:W5:Y:S02]  /*9c30*/  LDG.E.U8 R200, desc[UR54][R208.64+0x68] ;  /* 0x00006836d0c87981 */ /* 0x000f64000c1e1100 */
[----:B-----5:R-:W-:-:S05]  /*9c40*/  PRMT R0, R200, 0x8880, RZ ;  /* 0x00008880c8007816 */ /* 0x020fca00000000ff */
[----:B------:R-:W-:-:S07]  /*9c50*/  IMAD R213, R0, R201, RZ ;  /* 0x000000c900d57224 */ /* 0x000fce00078e02ff */
.L_x_235:
[----:B------:R-:W-:Y:S05]  /*9c60*/  BSYNC B1 ;  /* 0x0000000000017941 */ /* 0x000fea0003800000 */
.L_x_234:
        /* <DEDUP_REMOVED lines=9> */
.L_x_237:
[----:B------:R-:W-:Y:S05]  /*9d00*/  BSYNC B1 ;  /* 0x0000000000017941 */ /* 0x000fea0003800000 */
.L_x_236:
[----:B------:R-:W-:Y:S01]  /*9d10*/  @!P4 IMAD R101, R101, R202, R213 ;  /* 0x000000ca6565c224 */ /* 0x000fe200078e02d5 */
[----:B------:R-:W-:Y:S04]  /*9d20*/  BSSY B1, `(.L_x_238) ;  /* 0x0000006000017945 */ /* 0x000fe80003800000 */
[----:B------:R0:W-:Y:S01]  /*9d30*/  @!P4 STG.E.U8 desc[UR54][R4.64+0x69], R101 ;  /* 0x000069650400c986 */ /* 0x0001e2000c101136 */
[----:B------:R-:W-:Y:S05]  /*9d40*/  @P5 BRA `(.L_x_239) ;  /* 0x00000000000c5947 */ /* 0x000fea0003800000 */
[----:B------:R-:W5:Y:S02]  /*9d50*/  LDG.E.U8 R200, desc[UR54][R22.64+0x68] ;  /* 0x0000683616c87981 */ /* 0x000f64000c1e1100 */
[----:B-----5:R-:W-:-:S05]  /*9d60*/  PRMT R0, R200, 0x8880, RZ ;  /* 0x00008880c8007816 */ /* 0x020fca00000000ff */
[----:B------:R-:W-:-:S07]  /*9d70*/  IMAD R213, R0, R201, RZ ;  /* 0x000000c900d57224 */ /* 0x000fce00078e02ff */
.L_x_239:
[----:B------:R-:W-:Y:S05]  /*9d80*/  BSYNC B1 ;  /* 0x0000000000017941 */ /* 0x000fea0003800000 */
.L_x_238:
        /* <DEDUP_REMOVED lines=9> */
.L_x_241:
[----:B------:R-:W-:Y:S05]  /*9e20*/  BSYNC B1 ;  /* 0x0000000000017941 */ /* 0x000fea0003800000 */
.L_x_240:
[----:B------:R-:W-:Y:S01]  /*9e30*/  @!P4 IMAD R103, R103, R202, R213 ;  /* 0x000000ca6767c224 */ /* 0x000fe200078e02d5 */
[----:B------:R-:W-:Y:S04]  /*9e40*/  BSSY B1, `(.L_x_242) ;  /* 0x0000006000017945 */ /* 0x000fe80003800000 */
[----:B------:R0:W-:Y:S01]  /*9e50*/  @!P4 STG.E.U8 desc[UR54][R6.64+0x69], R103 ;  /* 0x000069670600c986 */ /* 0x0001e2000c101136 */
[----:B------:R-:W-:Y:S05]  /*9e60*/  @P5 BRA `(.L_x_243) ;  /* 0x00000000000c5947 */ /* 0x000fea0003800000 */
[----:B------:R-:W5:Y:S02]  /*9e70*/  LDG.E.U8 R200, desc[UR54][R192.64+0x60] ;  /* 0x00006036c0c87981 */ /* 0x000f64000c1e1100 */
[----:B-----5:R-:W-:-:S05]  /*9e80*/  PRMT R0, R200, 0x8880, RZ ;  /* 0x00008880c8007816 */ /* 0x020fca00000000ff */
[----:B------:R-:W-:-:S07]  /*9e90*/  IMAD R213, R0, R201, RZ ;  /* 0x000000c900d57224 */ /* 0x000fce00078e02ff */
.L_x_243:
[----:B------:R-:W-:Y:S05]  /*9ea0*/  BSYNC B1 ;  /* 0x0000000000017941 */ /* 0x000fea0003800000 */
.L_x_242:
        /* <DEDUP_REMOVED lines=9> */
.L_x_245:
[----:B------:R-:W-:Y:S05]  /*9f40*/  BSYNC B1 ;  /* 0x0000000000017941 */ /* 0x000fea0003800000 */
.L_x_244:
[----:B------:R-:W-:Y:S01]  /*9f50*/  @!P4 IMAD R89, R89, R202, R213 ;  /* 0x000000ca5959c224 */ /* 0x000fe200078e02d5 */
[----:B------:R-:W-:Y:S04]  /*9f60*/  BSSY B1, `(.L_x_246) ;  /* 0x0000006000017945 */ /* 0x000fe80003800000 */
[----:B------:R0:W-:Y:S01]  /*9f70*/  @!P4 STG.E.U8 desc[UR54][R8.64+0x61], R89 ;  /* 0x000061590800c986 */ /* 0x0001e2000c101136 */
[----:B------:R-:W-:Y:S05]  /*9f80*/  @P5 BRA `(.L_x_247) ;  /* 0x00000000000c5947 */ /* 0x000fea0003800000 */
[----:B------:R-:W5:Y:S02]  /*9f90*/  LDG.E.U8 R200, desc[UR54][R14.64+0x60] ;  /* 0x000060360ec87981 */ /* 0x000f64000c1e1100 */
[----:B-----5:R-:W-:-:S05]  /*9fa0*/  PRMT R0, R200, 0x8880, RZ ;  /* 0x00008880c8007816 */ /* 0x020fca00000000ff */
[----:B------:R-:W-:-:S07]  /*9fb0*/  IMAD R213, R0, R201, RZ ;  /* 0x000000c900d57224 */ /* 0x000fce00078e02ff */
.L_x_247:
[----:B------:R-:W-:Y:S05]  /*9fc0*/  BSYNC B1 ;  /* 0x0000000000017941 */ /* 0x000fea0003800000 */
.L_x_246:
        /* <DEDUP_REMOVED lines=9> */
.L_x_249:
[----:B------:R-:W-:Y:S05]  /*a060*/  BSYNC B1 ;  /* 0x0000000000017941 */ /* 0x000fea0003800000 */
.L_x_248:
[----:B------:R-:W-:Y:S01]  /*a070*/  @!P4 IMAD R91, R91, R202, R213 ;  /* 0x000000ca5b5bc224 */ /* 0x000fe200078e02d5 */
[----:B------:R-:W-:Y:S04]  /*a080*/  BSSY B1, `(.L_x_250) ;  /* 0x0000006000017945 */ /* 0x000fe80003800000 */
[----:B------:R0:W-:Y:S01]  /*a090*/  @!P4 STG.E.U8 desc[UR54][R10.64+0x61], R91 ;  /* 0x0000615b0a00c986 */ /* 0x0001e2000c101136 */
[----:B------:R-:W-:Y:S05]  /*a0a0*/  @P5 BRA `(.L_x_251) ;  /* 0x00000000000c5947 */ /* 0x000fea0003800000 */
[----:B------:R-:W5:Y:S02]  /*a0b0*/  LDG.E.U8 R200, desc[UR54][R192.64+0x68] ;  /* 0x00006836c0c87981 */ /* 0x000f64000c1e1100 */
[----:B-----5:R-:W-:-:S05]  /*a0c0*/  PRMT R0, R200, 0x8880, RZ ;  /* 0x00008880c8007816 */ /* 0x020fca00000000ff */
[----:B------:R-:W-:-:S07]  /*a0d0*/  IMAD R213, R0, R201, RZ ;  /* 0x000000c900d57224 */ /* 0x000fce00078e02ff */
.L_x_251:
[----:B------:R-:W-:Y:S05]  /*a0e0*/  BSYNC B1 ;  /* 0x0000000000017941 */ /* 0x000fea0003800000 */
.L_x_250:
        /* <DEDUP_REMOVED lines=9> */
.L_x_253:
[----:B------:R-:W-:Y:S05]  /*a180*/  BSYNC B1 ;  /* 0x0000000000017941 */ /* 0x000fea0003800000 */
.L_x_252:
[----:B------:R-:W-:Y:S01]  /*a190*/  @!P4 IMAD R93, R93, R202, R213 ;  /* 0x000000ca5d5dc224 */ /* 0x000fe200078e02d5 */
[----:B------:R-:W-:Y:S04]  /*a1a0*/  BSSY B1, `(.L_x_254) ;  /* 0x0000006000017945 */ /* 0x000fe80003800000 */
[----:B------:R0:W-:Y:S01]  /*a1b0*/  @!P4 STG.E.U8 desc[UR54][R8.64+0x69], R93 ;  /* 0x0000695d0800c986 */ /* 0x0001e2000c101136 */
[----:B------:R-:W-:Y:S05]  /*a1c0*/  @P5 BRA `(.L_x_255) ;  /* 0x00000000000c5947 */ /* 0x000fea0003800000 */
[----:B------:R-:W5:Y:S02]  /*a1d0*/  LDG.E.U8 R200, desc[UR54][R14.64+0x68] ;  /* 0x000068360ec87981 */ /* 0x000f64000c1e1100 */
[----:B-----5:R-:W-:-:S05]  /*a1e0*/  PRMT R0, R200, 0x8880, RZ ;  /* 0x00008880c8007816 */ /* 0x020fca00000000ff */
[----:B------:R-:W-:-:S07]  /*a1f0*/  IMAD R213, R0, R201, RZ ;  /* 0x000000c900d57224 */ /* 0x000fce00078e02ff */
.L_x_255:
[----:B------:R-:W-:Y:S05]  /*a200*/  BSYNC B1 ;  /* 0x0000000000017941 */ /* 0x000fea0003800000 */
.L_x_254:
        /* <DEDUP_REMOVED lines=9> */
.L_x_257:
[----:B------:R-:W-:Y:S05]  /*a2a0*/  BSYNC B1 ;  /* 0x0000000000017941 */ /* 0x000fea0003800000 */
.L_x_256:
[----:B------:R-:W-:Y:S01]  /*a2b0*/  @!P4 IMAD R95, R95, R202, R213 ;  /* 0x000000ca5f5fc224 */ /* 0x000fe200078e02d5 */
[----:B------:R-:W-:Y:S04]  /*a2c0*/  BSSY B1, `(.L_x_258) ;  /* 0x0000006000017945 */ /* 0x000fe80003800000 */
[----:B------:R0:W-:Y:S01]  /*a2d0*/  @!P4 STG.E.U8 desc[UR54][R10.64+0x69], R95 ;  /* 0x0000695f0a00c986 */ /* 0x0001e2000c101136 */
[----:B------:R-:W-:Y:S05]  /*a2e0*/  @P5 BRA `(.L_x_259) ;  /* 0x00000000000c5947 */ /* 0x000fea0003800000 */
[----:B------:R-:W5:Y:S02]  /*a2f0*/  LDG.E.U8 R200, desc[UR54][R208.64+0x70] ;  /* 0x00007036d0c87981 */ /* 0x000f64000c1e1100 */
[----:B-----5:R-:W-:-:S05]  /*a300*/  PRMT R0, R200, 0x8880, RZ ;  /* 0x00008880c8007816 */ /* 0x020fca00000000ff */
[----:B------:R-:W-:-:S07]  /*a310*/  IMAD R213, R0, R201, RZ ;  /* 0x000000c900d57224 */ /* 0x000fce00078e02ff */
.L_x_259:
[----:B------:R-:W-:Y:S05]  /*a320*/  BSYNC B1 ;  /* 0x0000000000017941 */ /* 0x000fea0003800000 */
.L_x_258:
        /* <DEDUP_REMOVED lines=9> */
.L_x_261:
[----:B------:R-:W-:Y:S05]  /*a3c0*/  BSYNC B1 ;  /* 0x0000000000017941 */ /* 0x000fea0003800000 */
.L_x_260:
[----:B------:R-:W-:Y:S01]  /*a3d0*/  @!P4 IMAD R81, R81, R202, R213 ;  /* 0x000000ca5151c224 */ /* 0x000fe200078e02d5 */
[----:B------:R-:W-:Y:S04]  /*a3e0*/  BSSY B1, `(.L_x_262) ;  /* 0x0000006000017945 */ /* 0x000fe80003800000 */
[----:B------:R0:W-:Y:S01]  /*a3f0*/  @!P4 STG.E.U8 desc[UR54][R4.64+0x71], R81 ;  /* 0x000071510400c986 */ /* 0x0001e2000c101136 */
[----:B------:R-:W-:Y:S05]  /*a400*/  @P5 BRA `(.L_x_263) ;  /* 0x00000000000c5947 */ /* 0x000fea0003800000 */
[----:B------:R-:W5:Y:S02]  /*a410*/  LDG.E.U8 R200, desc[UR54][R22.64+0x70] ;  /* 0x0000703616c87981 */ /* 0x000f64000c1e1100 */
[----:B-----5:R-:W-:-:S05]  /*a420*/  PRMT R0, R200, 0x8880, RZ ;  /* 0x00008880c8007816 */ /* 0x020fca00000000ff */
[----:B------:R-:W-:-:S07]  /*a430*/  IMAD R213, R0, R201, RZ ;  /* 0x000000c900d57224 */ /* 0x000fce00078e02ff */
.L_x_263:
[----:B------:R-:W-:Y:S05]  /*a440*/  BSYNC B1 ;  /* 0x0000000000017941 */ /* 0x000fea0003800000 */
.L_x_262:
        /* <DEDUP_REMOVED lines=9> */
.L_x_265:
[----:B------:R-:W-:Y:S05]  /*a4e0*/  BSYNC B1 ;  /* 0x0000000000017941 */ /* 0x000fea0003800000 */
.L_x_264:
[----:B------:R-:W-:Y:S01]  /*a4f0*/  @!P4 IMAD R83, R83, R202, R213 ;  /* 0x000000ca5353c224 */ /* 0x000fe200078e02d5 */
[----:B------:R-:W-:Y:S04]  /*a500*/  BSSY B1, `(.L_x_266) ;  /* 0x0000006000017945 */ /* 0x000fe80003800000 */
[----:B------:R0:W-:Y:S01]  /*a510*/  @!P4 STG.E.U8 desc[UR54][R6.64+0x71], R83 ;  /* 0x000071530600c986 */ /* 0x0001e2000c101136 */
[----:B------:R-:W-:Y:S05]  /*a520*/  @P5 BRA `(.L_x_267) ;  /* 0x00000000000c5947 */ /* 0x000fea0003800000 */
[----:B------:R-:W5:Y:S02]  /*a530*/  LDG.E.U8 R200, desc[UR54][R208.64+0x78] ;  /* 0x00007836d0c87981 */ /* 0x000f64000c1e1100 */
[----:B-----5:R-:W-:-:S05]  /*a540*/  PRMT R0, R200, 0x8880, RZ ;  /* 0x00008880c8007816 */ /* 0x020fca00000000ff */
[----:B------:R-:W-:-:S07]  /*a550*/  IMAD R213, R0, R201, RZ ;  /* 0x000000c900d57224 */ /* 0x000fce00078e02ff */
.L_x_267:
[----:B------:R-:W-:Y:S05]  /*a560*/  BSYNC B1 ;  /* 0x0000000000017941 */ /* 0x000fea0003800000 */
.L_x_266:
        /* <DEDUP_REMOVED lines=9> */
.L_x_269:
[----:B------:R-:W-:Y:S05]  /*a600*/  BSYNC B1 ;  /* 0x0000000000017941 */ /* 0x000fea0003800000 */
.L_x_268:
[----:B------:R-:W-:Y:S01]  /*a610*/  @!P4 IMAD R85, R85, R202, R213 ;  /* 0x000000ca5555c224 */ /* 0x000fe200078e02d5 */
[----:B------:R-:W-:Y:S04]  /*a620*/  BSSY B1, `(.L_x_270) ;  /* 0x0000006000017945 */ /* 0x000fe80003800000 */
[----:B------:R0:W-:Y:S01]  /*a630*/  @!P4 STG.E.U8 desc[UR54][R4.64+0x79], R85 ;  /* 0x000079550400c986 */ /* 0x0001e2000c101136 */
[----:B------:R-:W-:Y:S05]  /*a640*/  @P5 BRA `(.L_x_271) ;  /* 0x00000000000c5947 */ /* 0x000fea0003800000 */
[----:B------:R-:W5:Y:S02]  /*a650*/  LDG.E.U8 R200, desc[UR54][R22.64+0x78] ;  /* 0x0000783616c87981 */ /* 0x000f64000c1e1100 */
[----:B-----5:R-:W-:-:S05]  /*a660*/  PRMT R0, R200, 0x8880, RZ ;  /* 0x00008880c8007816 */ /* 0x020fca00000000ff */
[----:B------:R-:W-:-:S07]  /*a670*/  IMAD R213, R0, R201, RZ ;  /* 0x000000c900d57224 */ /* 0x000fce00078e02ff */
.L_x_271:
[----:B------:R-:W-:Y:S05]  /*a680*/  BSYNC B1 ;  /* 0x0000000000017941 */ /* 0x000fea0003800000 */
.L_x_270:
        /* <DEDUP_REMOVED lines=9> */
.L_x_273:
[----:B------:R-:W-:Y:S05]  /*a720*/  BSYNC B1 ;  /* 0x0000000000017941 */ /* 0x000fea0003800000 */
.L_x_272:
[----:B------:R-:W-:Y:S01]  /*a730*/  @!P4 IMAD R87, R87, R202, R213 ;  /* 0x000000ca5757c224 */ /* 0x000fe200078e02d5 */
[----:B------:R-:W-:Y:S04]  /*a740*/  BSSY B1, `(.L_x_274) ;  /* 0x0000006000017945 */ /* 0x000fe80003800000 */
[----:B------:R0:W-:Y:S01]  /*a750*/  @!P4 STG.E.U8 desc[UR54][R6.64+0x79], R87 ;  /* 0x000079570600c986 */ /* 0x0001e2000c101136 */
[----:B------:R-:W-:Y:S05]  /*a760*/  @P5 BRA `(.L_x_275) ;  /* 0x00000000000c5947 */ /* 0x000fea0003800000 */
[----:B------:R-:W5:Y:S02]  /*a770*/  LDG.E.U8 R200, desc[UR54][R192.64+0x70] ;  /* 0x00007036c0c87981 */ /* 0x000f64000c1e1100 */
[----:B-----5:R-:W-:-:S05]  /*a780*/  PRMT R0, R200, 0x8880, RZ ;  /* 0x00008880c8007816 */ /* 0x020fca00000000ff */
[----:B------:R-:W-:-:S07]  /*a790*/  IMAD R213, R0, R201, RZ ;  /* 0x000000c900d57224 */ /* 0x000fce00078e02ff */
.L_x_275:
[----:B------:R-:W-:Y:S05]  /*a7a0*/  BSYNC B1 ;  /* 0x0000000000017941 */ /* 0x000fea0003800000 */
.L_x_274:
        /* <DEDUP_REMOVED lines=9> */
.L_x_277:
[----:B------:R-:W-:Y:S05]  /*a840*/  BSYNC B1 ;  /* 0x0000000000017941 */ /* 0x000fea0003800000 */
.L_x_276:
[----:B------:R-:W-:Y:S01]  /*a850*/  @!P4 IMAD R73, R73, R202, R213 ;  /* 0x000000ca4949c224 */ /* 0x000fe200078e02d5 */
[----:B------:R-:W-:Y:S04]  /*a860*/  BSSY B1, `(.L_x_278) ;  /* 0x0000006000017945 */ /* 0x000fe80003800000 */
[----:B------:R0:W-:Y:S01]  /*a870*/  @!P4 STG.E.U8 desc[UR54][R8.64+0x71], R73 ;  /* 0x000071490800c986 */ /* 0x0001e2000c101136 */
[----:B------:R-:W-:Y:S05]  /*a880*/  @P5 BRA `(.L_x_279) ;  /* 0x00000000000c5947 */ /* 0x000fea0003800000 */
[----:B------:R-:W5:Y:S02]  /*a890*/  LDG.E.U8 R200, desc[UR54][R14.64+0x70] ;  /* 0x000070360ec87981 */ /* 0x000f64000c1e1100 */
[----:B-----5:R-:W-:-:S05]  /*a8a0*/  PRMT R0, R200, 0x8880, RZ ;  /* 0x00008880c8007816 */ /* 0x020fca00000000ff */
[----:B------:R-:W-:-:S07]  /*a8b0*/  IMAD R213, R0, R201, RZ ;  /* 0x000000c900d57224 */ /* 0x000fce00078e02ff */
.L_x_279:
[----:B------:R-:W-:Y:S05]  /*a8c0*/  BSYNC B1 ;  /* 0x0000000000017941 */ /* 0x000fea0003800000 */
.L_x_278:
        /* <DEDUP_REMOVED lines=9> */
.L_x_281:
[----:B------:R-:W-:Y:S05]  /*a960*/  BSYNC B1 ;  /* 0x0000000000017941 */ /* 0x000fea0003800000 */
.L_x_280:
[----:B------:R-:W-:Y:S01]  /*a970*/  @!P4 IMAD R75, R75, R202, R213 ;  /* 0x000000ca4b4bc224 */ /* 0x000fe200078e02d5 */
[----:B------:R-:W-:Y:S04]  /*a980*/  BSSY B1, `(.L_x_282) ;  /* 0x0000006000017945 */ /* 0x000fe80003800000 */
[----:B------:R0:W-:Y:S01]  /*a990*/  @!P4 STG.E.U8 desc[UR54][R10.64+0x71], R75 ;  /* 0x0000714b0a00c986 */ /* 0x0001e2000c101136 */
[----:B------:R-:W-:Y:S05]  /*a9a0*/  @P5 BRA `(.L_x_283) ;  /* 0x00000000000c5947 */ /* 0x000fea0003800000 */
[----:B------:R-:W5:Y:S02]  /*a9b0*/  LDG.E.U8 R200, desc[UR54][R192.64+0x78] ;  /* 0x00007836c0c87981 */ /* 0x000f64000c1e1100 */
[----:B-----5:R-:W-:-:S05]  /*a9c0*/  PRMT R0, R200, 0x8880, RZ ;  /* 0x00008880c8007816 */ /* 0x020fca00000000ff */
[----:B------:R-:W-:-:S07]  /*a9d0*/  IMAD R213, R0, R201, RZ ;  /* 0x000000c900d57224 */ /* 0x000fce00078e02ff */
.L_x_283:
[----:B------:R-:W-:Y:S05]  /*a9e0*/  BSYNC B1 ;  /* 0x0000000000017941 */ /* 0x000fea0003800000 */
.L_x_282:
        /* <DEDUP_REMOVED lines=9> */
.L_x_285:
[----:B------:R-:W-:Y:S05]  /*aa80*/  BSYNC B1 ;  /* 0x0000000000017941 */ /* 0x000fea0003800000 */
.L_x_284:
[----:B------:R-:W-:Y:S01]  /*aa90*/  @!P4 IMAD R77, R77, R202, R213 ;  /* 0x000000ca4d4dc224 */ /* 0x000fe200078e02d5 */
[----:B------:R-:W-:Y:S04]  /*aaa0*/  BSSY B1, `(.L_x_286) ;  /* 0x0000006000017945 */ /* 0x000fe80003800000 */
[----:B------:R0:W-:Y:S01]  /*aab0*/  @!P4 STG.E.U8 desc[UR54][R8.64+0x79], R77 ;  /* 0x0000794d0800c986 */ /* 0x0001e2000c101136 */
[----:B------:R-:W-:Y:S05]  /*aac0*/  @P5 BRA `(.L_x_287) ;  /* 0x00000000000c5947 */ /* 0x000fea0003800000 */
[----:B------:R-:W5:Y:S02]  /*aad0*/  LDG.E.U8 R200, desc[UR54][R14.64+0x78] ;  /* 0x000078360ec87981 */ /* 0x000f64000c1e1100 */
[----:B-----5:R-:W-:-:S05]  /*aae0*/  PRMT R0, R200, 0x8880, RZ ;  /* 0x00008880c8007816 */ /* 0x020fca00000000ff */
[----:B------:R-:W-:-:S07]  /*aaf0*/  IMAD R213, R0, R201, RZ ;  /* 0x000000c900d57224 */ /* 0x000fce00078e02ff */
.L_x_287:
[----:B------:R-:W-:Y:S05]  /*ab00*/  BSYNC B1 ;  /* 0x0000000000017941 */ /* 0x000fea0003800000 */
.L_x_286:
        /* <DEDUP_REMOVED lines=9> */
.L_x_289:
[----:B------:R-:W-:Y:S05]  /*aba0*/  BSYNC B1 ;  /* 0x0000000000017941 */ /* 0x000fea0003800000 */
.L_x_288:
[----:B------:R-:W-:Y:S01]  /*abb0*/  @!P4 IMAD R79, R79, R202, R213 ;  /* 0x000000ca4f4fc224 */ /* 0x000fe200078e02d5 */
[----:B------:R-:W-:Y:S04]  /*abc0*/  BSSY B1, `(.L_x_290) ;  /* 0x0000006000017945 */ /* 0x000fe80003800000 */
[----:B------:R0:W-:Y:S01]  /*abd0*/  @!P4 STG.E.U8 desc[UR54][R10.64+0x79], R79 ;  /* 0x0000794f0a00c986 */ /* 0x0001e2000c101136 */
[----:B------:R-:W-:Y:S05]  /*abe0*/  @P5 BRA `(.L_x_291) ;  /* 0x00000000000c5947 */ /* 0x000fea0003800000 */
[----:B------:R-:W5:Y:S02]  /*abf0*/  LDG.E.U8 R200, desc[UR54][R208.64+0x80] ;  /* 0x00008036d0c87981 */ /* 0x000f64000c1e1100 */
[----:B-----5:R-:W-:-:S05]  /*ac00*/  PRMT R0, R200, 0x8880, RZ ;  /* 0x00008880c8007816 */ /* 0x020fca00000000ff */
[----:B------:R-:W-:-:S07]  /*ac10*/  IMAD R213, R0, R201, RZ ;  /* 0x000000c900d57224 */ /* 0x000fce00078e02ff */
.L_x_291:
[----:B------:R-:W-:Y:S05]  /*ac20*/  BSYNC B1 ;  /* 0x0000000000017941 */ /* 0x000fea0003800000 */
.L_x_290:
        /* <DEDUP_REMOVED lines=9> */
.L_x_293:
[----:B------:R-:W-:Y:S05]  /*acc0*/  BSYNC B1 ;  /* 0x0000000000017941 */ /* 0x000fea0003800000 */
.L_x_292:
[----:B------:R-:W-:Y:S01]  /*acd0*/  @!P4 IMAD R65, R65, R202, R213 ;  /* 0x000000ca4141c224 */ /* 0x000fe200078e02d5 */
[----:B------:R-:W-:Y:S04]  /*ace0*/  BSSY B1, `(.L_x_294) ;  /* 0x0000006000017945 */ /* 0x000fe80003800000 */
[----:B------:R0:W-:Y:S01]  /*acf0*/  @!P4 STG.E.U8 desc[UR54][R4.64+0x81], R65 ;  /* 0x000081410400c986 */ /* 0x0001e2000c101136 */
[----:B------:R-:W-:Y:S05]  /*ad00*/  @P5 BRA `(.L_x_295) ;  /* 0x00000000000c5947 */ /* 0x000fea0003800000 */
[----:B------:R-:W5:Y:S02]  /*ad10*/  LDG.E.U8 R200, desc[UR54][R22.64+0x80] ;  /* 0x0000803616c87981 */ /* 0x000f64000c1e1100 */
[----:B-----5:R-:W-:-:S05]  /*ad20*/  PRMT R0, R200, 0x8880, RZ ;  /* 0x00008880c8007816 */ /* 0x020fca00000000ff */
[----:B------:R-:W-:-:S07]  /*ad30*/  IMAD R213, R0, R201, RZ ;  /* 0x000000c900d57224 */ /* 0x000fce00078e02ff */
.L_x_295:
[----:B------:R-:W-:Y:S05]  /*ad40*/  BSYNC B1 ;  /* 0x0000000000017941 */ /* 0x000fea0003800000 */
.L_x_294:
        /* <DEDUP_REMOVED lines=9> */
.L_x_297:
[----:B------:R-:W-:Y:S05]  /*ade0*/  BSYNC B1 ;  /* 0x0000000000017941 */ /* 0x000fea0003800000 */
.L_x_296:
[----:B------:R-:W-:Y:S01]  /*adf0*/  @!P4 IMAD R67, R67, R202, R213 ;  /* 0x000000ca4343c224 */ /* 0x000fe200078e02d5 */
[----:B------:R-:W-:Y:S04]  /*ae00*/  BSSY B1, `(.L_x_298) ;  /* 0x0000006000017945 */ /* 0x000fe80003800000 */
[----:B------:R0:W-:Y:S01]  /*ae10*/  @!P4 STG.E.U8 desc[UR54][R6.64+0x81], R67 ;  /* 0x000081430600c986 */ /* 0x0001e2000c101136 */
[----:B------:R-:W-:Y:S05]  /*ae20*/  @P5 BRA `(.L_x_299) ;  /* 0x00000000000c5947 */ /* 0x000fea0003800000 */
[----:B------:R-:W5:Y:S02]  /*ae30*/  LDG.E.U8 R200, desc[UR54][R208.64+0x88] ;  /* 0x00008836d0c87981 */ /* 0x000f64000c1e1100 */
[----:B-----5:R-:W-:-:S05]  /*ae40*/  PRMT R0, R200, 0x8880, RZ ;  /* 0x00008880c8007816 */ /* 0x020fca00000000ff */
[----:B------:R-:W-:-:S07]  /*ae50*/  IMAD R213, R0, R201, RZ ;  /* 0x000000c900d57224 */ /* 0x000fce00078e02ff */
.L_x_299:
[----:B------:R-:W-:Y:S05]  /*ae60*/  BSYNC B1 ;  /* 0x0000000000017941 */ /* 0x000fea0003800000 */
.L_x_298:
        /* <DEDUP_REMOVED lines=9> */
.L_x_301:
[----:B------:R-:W-:Y:S05]  /*af00*/  BSYNC B1 ;  /* 0x0000000000017941 */ /* 0x000fea0003800000 */
.L_x_300:
[----:B------:R-:W-:Y:S01]  /*af10*/  @!P4 IMAD R69, R69, R202, R213 ;  /* 0x000000ca4545c224 */ /* 0x000fe200078e02d5 */
[----:B------:R-:W-:Y:S04]  /*af20*/  BSSY B1, `(.L_x_302) ;  /* 0x0000006000017945 */ /* 0x000fe80003800000 */
[----:B------:R0:W-:Y:S01]  /*af30*/  @!P4 STG.E.U8 desc[UR54][R4.64+0x89], R69 ;  /* 0x000089450400c986 */ /* 0x0001e2000c101136 */
[----:B------:R-:W-:Y:S05]  /*af40*/  @P5 BRA `(.L_x_303) ;  /* 0x00000000000c5947 */ /* 0x000fea0003800000 */
[----:B------:R-:W5:Y:S02]  /*af50*/  LDG.E.U8 R200, desc[UR54][R22.64+0x88] ;  /* 0x0000883616c87981 */ /* 0x000f64000c1e1100 */
[----:B-----5:R-:W-:-:S05]  /*af60*/  PRMT R0, R200, 0x8880, RZ ;  /* 0x00008880c8007816 */ /* 0x020fca00000000ff */
[----:B------:R-:W-:-:S07]  /*af70*/  IMAD R213, R0, R201, RZ ;  /* 0x000000c900d57224 */ /* 0x000fce00078e02ff */
.L_x_303:
[----:B------:R-:W-:Y:S05]  /*af80*/  BSYNC B1 ;  /* 0x0000000000017941 */ /* 0x000fea0003800000 */
.L_x_302:
        /* <DEDUP_REMOVED lines=9> */
.L_x_305:
[----:B------:R-:W-:Y:S05]  /*b020*/  BSYNC B1 ;  /* 0x0000000000017941 */ /* 0x000fea0003800000 */
.L_x_304:
[----:B------:R-:W-:Y:S01]  /*b030*/  @!P4 IMAD R71, R71, R202, R213 ;  /* 0x000000ca4747c224 */ /* 0x000fe200078e02d5 */
[----:B------:R-:W-:Y:S04]  /*b040*/  BSSY B1, `(.L_x_306) ;  /* 0x0000006000017945 */ /* 0x000fe80003800000 */
[----:B------:R0:W-:Y:S01]  /*b050*/  @!P4 STG.E.U8 desc[UR54][R6.64+0x89], R71 ;  /* 0x000089470600c986 */ /* 0x0001e2000c101136 */
[----:B------:R-:W-:Y:S05]  /*b060*/  @P5 BRA `(.L_x_307) ;  /* 0x00000000000c5947 */ /* 0x000fea0003800000 */
[----:B------:R-:W5:Y:S02]  /*b070*/  LDG.E.U8 R200, desc[UR54][R192.64+0x80] ;  /* 0x00008036c0c87981 */ /* 0x000f64000c1e1100 */
[----:B-----5:R-:W-:-:S05]  /*b080*/  PRMT R0, R200, 0x8880, RZ ;  /* 0x00008880c8007816 */ /* 0x020fca00000000ff */
[----:B------:R-:W-:-:S07]  /*b090*/  IMAD R213, R0, R201, RZ ;  /* 0x000000c900d57224 */ /* 0x000fce00078e02ff */
.L_x_307:
[----:B------:R-:W-:Y:S05]  /*b0a0*/  BSYNC B1 ;  /* 0x0000000000017941 */ /* 0x000fea0003800000 */
.L_x_306:
        /* <DEDUP_REMOVED lines=9> */
.L_x_309:
[----:B------:R-:W-:Y:S05]  /*b140*/  BSYNC B1 ;  /* 0x0000000000017941 */ /* 0x000fea0003800000 */
.L_x_308:
[----:B------:R-:W-:Y:S01]  /*b150*/  @!P4 IMAD R57, R57, R202, R213 ;  /* 0x000000ca3939c224 */ /* 0x000fe200078e02d5 */
[----:B------:R-:W-:Y:S04]  /*b160*/  BSSY B1, `(.L_x_310) ;  /* 0x0000006000017945 */ /* 0x000fe80003800000 */
[----:B------:R0:W-:Y:S01]  /*b170*/  @!P4 STG.E.U8 desc[UR54][R8.64+0x81], R57 ;  /* 0x000081390800c986 */ /* 0x0001e2000c101136 */
[----:B------:R-:W-:Y:S05]  /*b180*/  @P5 BRA `(.L_x_311) ;  /* 0x00000000000c5947 */ /* 0x000fea0003800000 */
[----:B------:R-:W5:Y:S02]  /*b190*/  LDG.E.U8 R200, desc[UR54][R14.64+0x80] ;  /* 0x000080360ec87981 */ /* 0x000f64000c1e1100 */
[----:B-----5:R-:W-:-:S05]  /*b1a0*/  PRMT R0, R200, 0x8880, RZ ;  /* 0x00008880c8007816 */ /* 0x020fca00000000ff */
[----:B------:R-:W-:-:S07]  /*b1b0*/  IMAD R213, R0, R201, RZ ;  /* 0x000000c900d57224 */ /* 0x000fce00078e02ff */
.L_x_311:
[----:B------:R-:W-:Y:S05]  /*b1c0*/  BSYNC B1 ;  /* 0x0000000000017941 */ /* 0x000fea0003800000 */
.L_x_310:
        /* <DEDUP_REMOVED lines=9> */
.L_x_313:
[----:B------:R-:W-:Y:S05]  /*b260*/  BSYNC B1 ;  /* 0x0000000000017941 */ /* 0x000fea0003800000 */
.L_x_312:
[----:B------:R-:W-:Y:S01]  /*b270*/  @!P4 IMAD R59, R59, R202, R213 ;  /* 0x000000ca3b3bc224 */ /* 0x000fe200078e02d5 */
[----:B------:R-:W-:Y:S04]  /*b280*/  BSSY B1, `(.L_x_314) ;  /* 0x0000006000017945 */ /* 0x000fe80003800000 */
[----:B------:R0:W-:Y:S01]  /*b290*/  @!P4 STG.E.U8 desc[UR54][R10.64+0x81], R59 ;  /* 0x0000813b0a00c986 */ /* 0x0001e2000c101136 */
[----:B------:R-:W-:Y:S05]  /*b2a0*/  @P5 BRA `(.L_x_315) ;  /* 0x00000000000c5947 */ /* 0x000fea0003800000 */
[----:B------:R-:W5:Y:S02]  /*b2b0*/  LDG.E.U8 R200, desc[UR54][R192.64+0x88] ;  /* 0x00008836c0c87981 */ /* 0x000f64000c1e1100 */
[----:B-----5:R-:W-:-:S05]  /*b2c0*/  PRMT R0, R200, 0x8880, RZ ;  /* 0x00008880c8007816 */ /* 0x020fca00000000ff */
[----:B------:R-:W-:-:S07]  /*b2d0*/  IMAD R213, R0, R201, RZ ;  /* 0x000000c900d57224 */ /* 0x000fce00078e02ff */
.L_x_315:
[----:B------:R-:W-:Y:S05]  /*b2e0*/  BSYNC B1 ;  /* 0x0000000000017941 */ /* 0x000fea0003800000 */
.L_x_314:
        /* <DEDUP_REMOVED lines=9> */
.L_x_317:
[----:B------:R-:W-:Y:S05]  /*b380*/  BSYNC B1 ;  /* 0x0000000000017941 */ /* 0x000fea0003800000 */
.L_x_316:
[----:B------:R-:W-:Y:S01]  /*b390*/  @!P4 IMAD R61, R61, R202, R213 ;  /* 0x000000ca3d3dc224 */ /* 0x000fe200078e02d5 */
[----:B------:R-:W-:Y:S04]  /*b3a0*/  BSSY B1, `(.L_x_318) ;  /* 0x0000006000017945 */ /* 0x000fe80003800000 */
[----:B------:R0:W-:Y:S01]  /*b3b0*/  @!P4 STG.E.U8 desc[UR54][R8.64+0x89], R61 ;  /* 0x0000893d0800c986 */ /* 0x0001e2000c101136 */
[----:B------:R-:W-:Y:S05]  /*b3c0*/  @P5 BRA `(.L_x_319) ;  /* 0x00000000000c5947 */ /* 0x000fea0003800000 */
[----:B------:R-:W5:Y:S02]  /*b3d0*/  LDG.E.U8 R200, desc[UR54][R14.64+0x88] ;  /* 0x000088360ec87981 */ /* 0x000f64000c1e1100 */
[----:B-----5:R-:W-:-:S05]  /*b3e0*/  PRMT R0, R200, 0x8880, RZ ;  /* 0x00008880c8007816 */ /* 0x020fca00000000ff */
[----:B------:R-:W-:-:S07]  /*b3f0*/  IMAD R213, R0, R201, RZ ;  /* 0x000000c900d57224 */ /* 0x000fce00078e02ff */
.L_x_319:
[----:B------:R-:W-:Y:S05]  /*b400*/  BSYNC B1 ;  /* 0x0000000000017941 */ /* 0x000fea0003800000 */
.L_x_318:
        /* <DEDUP_REMOVED lines=9> */
.L_x_321:
[----:B------:R-:W-:Y:S05]  /*b4a0*/  BSYNC B1 ;  /* 0x0000000000017941 */ /* 0x000fea0003800000 */
.L_x_320:
[----:B------:R-:W-:Y:S01]  /*b4b0*/  @!P4 IMAD R63, R63, R202, R213 ;  /* 0x000000ca3f3fc224 */ /* 0x000fe200078e02d5 */
[----:B------:R-:W-:Y:S04]  /*b4c0*/  BSSY B1, `(.L_x_322) ;  /* 0x0000006000017945 */ /* 0x000fe80003800000 */
[----:B------:R0:W-:Y:S01]  /*b4d0*/  @!P4 STG.E.U8 desc[UR54][R10.64+0x89], R63 ;  /* 0x0000893f0a00c986 */ /* 0x0001e2000c101136 */
[----:B------:R-:W-:Y:S05]  /*b4e0*/  @P5 BRA `(.L_x_323) ;  /* 0x00000000000c5947 */ /* 0x000fea0003800000 */
[----:B------:R-:W5:Y:S02]  /*b4f0*/  LDG.E.U8 R200, desc[UR54][R208.64+0x90] ;  /* 0x00009036d0c87981 */ /* 0x000f64000c1e1100 */
[----:B-----5:R-:W-:-:S05]  /*b500*/  PRMT R0, R200, 0x8880, RZ ;  /* 0x00008880c8007816 */ /* 0x020fca00000000ff */
[----:B------:R-:W-:-:S07]  /*b510*/  IMAD R213, R0, R201, RZ ;  /* 0x000000c900d57224 */ /* 0x000fce00078e02ff */
.L_x_323:
[----:B------:R-:W-:Y:S05]  /*b520*/  BSYNC B1 ;  /* 0x0000000000017941 */ /* 0x000fea0003800000 */
.L_x_322:
        /* <DEDUP_REMOVED lines=9> */
.L_x_325:
[----:B------:R-:W-:Y:S05]  /*b5c0*/  BSYNC B1 ;  /* 0x0000000000017941 */ /* 0x000fea0003800000 */
.L_x_324:
[----:B------:R-:W-:Y:S01]  /*b5d0*/  @!P4 IMAD R49, R49, R202, R213 ;  /* 0x000000ca3131c224 */ /* 0x000fe200078e02d5 */
[----:B------:R-:W-:Y:S04]  /*b5e0*/  BSSY B1, `(.L_x_326) ;  /* 0x0000006000017945 */ /* 0x000fe80003800000 */
[----:B------:R0:W-:Y:S01]  /*b5f0*/  @!P4 STG.E.U8 desc[UR54][R4.64+0x91], R49 ;  /* 0x000091310400c986 */ /* 0x0001e2000c101136 */
[----:B------:R-:W-:Y:S05]  /*b600*/  @P5 BRA `(.L_x_327) ;  /* 0x00000000000c5947 */ /* 0x000fea0003800000 */
[----:B------:R-:W5:Y:S02]  /*b610*/  LDG.E.U8 R200, desc[UR54][R22.64+0x90] ;  /* 0x0000903616c87981 */ /* 0x000f64000c1e1100 */
[----:B-----5:R-:W-:-:S05]  /*b620*/  PRMT R0, R200, 0x8880, RZ ;  /* 0x00008880c8007816 */ /* 0x020fca00000000ff */
[----:B------:R-:W-:-:S07]  /*b630*/  IMAD R213, R0, R201, RZ ;  /* 0x000000c900d57224 */ /* 0x000fce00078e02ff */
.L_x_327:
[----:B------:R-:W-:Y:S05]  /*b640*/  BSYNC B1 ;  /* 0x0000000000017941 */ /* 0x000fea0003800000 */
.L_x_326:
        /* <DEDUP_REMOVED lines=9> */
.L_x_329:
[----:B------:R-:W-:Y:S05]  /*b6e0*/  BSYNC B1 ;  /* 0x0000000000017941 */ /* 0x000fea0003800000 */
.L_x_328:
[----:B------:R-:W-:Y:S01]  /*b6f0*/  @!P4 IMAD R51, R51, R202, R213 ;  /* 0x000000ca3333c224 */ /* 0x000fe200078e02d5 */
[----:B------:R-:W-:Y:S04]  /*b700*/  BSSY B1, `(.L_x_330) ;  /* 0x0000006000017945 */ /* 0x000fe80003800000 */
[----:B------:R0:W-:Y:S01]  /*b710*/  @!P4 STG.E.U8 desc[UR54][R6.64+0x91], R51 ;  /* 0x000091330600c986 */ /* 0x0001e2000c101136 */
[----:B------:R-:W-:Y:S05]  /*b720*/  @P5 BRA `(.L_x_331) ;  /* 0x00000000000c5947 */ /* 0x000fea0003800000 */
[----:B------:R-:W5:Y:S02]  /*b730*/  LDG.E.U8 R200, desc[UR54][R208.64+0x98] ;  /* 0x00009836d0c87981 */ /* 0x000f64000c1e1100 */
[----:B-----5:R-:W-:-:S05]  /*b740*/  PRMT R0, R200, 0x8880, RZ ;  /* 0x00008880c8007816 */ /* 0x020fca00000000ff */
[----:B------:R-:W-:-:S07]  /*b750*/  IMAD R213, R0, R201, RZ ;  /* 0x000000c900d57224 */ /* 0x000fce00078e02ff */
.L_x_331:
[----:B------:R-:W-:Y:S05]  /*b760*/  BSYNC B1 ;  /* 0x0000000000017941 */ /* 0x000fea0003800000 */
.L_x_330:
        /* <DEDUP_REMOVED lines=9> */
.L_x_333:
[----:B------:R-:W-:Y:S05]  /*b800*/  BSYNC B1 ;  /* 0x0000000000017941 */ /* 0x000fea0003800000 */
.L_x_332:
[----:B------:R-:W-:Y:S01]  /*b810*/  @!P4 IMAD R53, R53, R202, R213 ;  /* 0x000000ca3535c224 */ /* 0x000fe200078e02d5 */
[----:B------:R-:W-:Y:S04]  /*b820*/  BSSY B1, `(.L_x_334) ;  /* 0x0000006000017945 */ /* 0x000fe80003800000 */
[----:B------:R0:W-:Y:S01]  /*b830*/  @!P4 STG.E.U8 desc[UR54][R4.64+0x99], R53 ;  /* 0x000099350400c986 */ /* 0x0001e2000c101136 */
[----:B------:R-:W-:Y:S05]  /*b840*/  @P5 BRA `(.L_x_335) ;  /* 0x00000000000c5947 */ /* 0x000fea0003800000 */
[----:B------:R-:W5:Y:S02]  /*b850*/  LDG.E.U8 R200, desc[UR54][R22.64+0x98] ;  /* 0x0000983616c87981 */ /* 0x000f64000c1e1100 */
[----:B-----5:R-:W-:-:S05]  /*b860*/  PRMT R0, R200, 0x8880, RZ ;  /* 0x00008880c8007816 */ /* 0x020fca00000000ff */
[----:B------:R-:W-:-:S07]  /*b870*/  IMAD R213, R0, R201, RZ ;  /* 0x000000c900d57224 */ /* 0x000fce00078e02ff */
.L_x_335:
[----:B------:R-:W-:Y:S05]  /*b880*/  BSYNC B1 ;  /* 0x0000000000017941 */ /* 0x000fea0003800000 */
.L_x_334:
        /* <DEDUP_REMOVED lines=9> */
.L_x_337:
[----:B------:R-:W-:Y:S05]  /*b920*/  BSYNC B1 ;  /* 0x0000000000017941 */ /* 0x000fea0003800000 */
.L_x_336:
[----:B------:R-:W-:Y:S01]  /*b930*/  @!P4 IMAD R55, R55, R202, R213 ;  /* 0x000000ca3737c224 */ /* 0x000fe200078e02d5 */
[----:B------:R-:W-:Y:S04]  /*b940*/  BSSY B1, `(.L_x_338) ;  /* 0x0000006000017945 */ /* 0x000fe80003800000 */
[----:B------:R0:W-:Y:S01]  /*b950*/  @!P4 STG.E.U8 desc[UR54][R6.64+0x99], R55 ;  /* 0x000099370600c986 */ /* 0x0001e2000c101136 */
[----:B------:R-:W-:Y:S05]  /*b960*/  @P5 BRA `(.L_x_339) ;  /* 0x00000000000c5947 */ /* 0x000fea0003800000 */
[----:B------:R-:W5:Y:S02]  /*b970*/  LDG.E.U8 R200, desc[UR54][R192.64+0x90] ;  /* 0x00009036c0c87981 */ /* 0x000f64000c1e1100 */
[----:B-----5:R-:W-:-:S05]  /*b980*/  PRMT R0, R200, 0x8880, RZ ;  /* 0x00008880c8007816 */ /* 0x020fca00000000ff */
[----:B------:R-:W-:-:S07]  /*b990*/  IMAD R213, R0, R201, RZ ;  /* 0x000000c900d57224 */ /* 0x000fce00078e02ff */
.L_x_339:
[----:B------:R-:W-:Y:S05]  /*b9a0*/  BSYNC B1 ;  /* 0x0000000000017941 */ /* 0x000fea0003800000 */
.L_x_338:
        /* <DEDUP_REMOVED lines=9> */
.L_x_341:
[----:B------:R-:W-:Y:S05]  /*ba40*/  BSYNC B1 ;  /* 0x0000000000017941 */ /* 0x000fea0003800000 */
.L_x_340:
[----:B------:R-:W-:Y:S01]  /*ba50*/  @!P4 IMAD R41, R41, R202, R213 ;  /* 0x000000ca2929c224 */ /* 0x000fe200078e02d5 */
[----:B------:R-:W-:Y:S04]  /*ba60*/  BSSY B1, `(.L_x_342) ;  /* 0x0000006000017945 */ /* 0x000fe80003800000 */
[----:B------:R0:W-:Y:S01]  /*ba70*/  @!P4 STG.E.U8 desc[UR54][R8.64+0x91], R41 ;  /* 0x000091290800c986 */ /* 0x0001e2000c101136 */
[----:B------:R-:W-:Y:S05]  /*ba80*/  @P5 BRA `(.L_x_343) ;  /* 0x00000000000c5947 */ /* 0x000fea0003800000 */
[----:B------:R-:W5:Y:S02]  /*ba90*/  LDG.E.U8 R200, desc[UR54][R14.64+0x90] ;  /* 0x000090360ec87981 */ /* 0x000f64000c1e1100 */
[----:B-----5:R-:W-:-:S05]  /*baa0*/  PRMT R0, R200, 0x8880, RZ ;  /* 0x00008880c8007816 */ /* 0x020fca00000000ff */
[----:B------:R-:W-:-:S07]  /*bab0*/  IMAD R213, R0, R201, RZ ;  /* 0x000000c900d57224 */ /* 0x000fce00078e02ff */
.L_x_343:
[----:B------:R-:W-:Y:S05]  /*bac0*/  BSYNC B1 ;  /* 0x0000000000017941 */ /* 0x000fea0003800000 */
.L_x_342:
        /* <DEDUP_REMOVED lines=9> */
.L_x_345:
[----:B------:R-:W-:Y:S05]  /*bb60*/  BSYNC B1 ;  /* 0x0000000000017941 */ /* 0x000fea0003800000 */
.L_x_344:
[----:B------:R-:W-:Y:S01]  /*bb70*/  @!P4 IMAD R43, R43, R202, R213 ;  /* 0x000000ca2b2bc224 */ /* 0x000fe200078e02d5 */
[----:B------:R-:W-:Y:S04]  /*bb80*/  BSSY B1, `(.L_x_346) ;  /* 0x0000006000017945 */ /* 0x000fe80003800000 */
[----:B------:R0:W-:Y:S01]  /*bb90*/  @!P4 STG.E.U8 desc[UR54][R10.64+0x91], R43 ;  /* 0x0000912b0a00c986 */ /* 0x0001e2000c101136 */
[----:B------:R-:W-:Y:S05]  /*bba0*/  @P5 BRA `(.L_x_347) ;  /* 0x00000000000c5947 */ /* 0x000fea0003800000 */
[----:B------:R-:W5:Y:S02]  /*bbb0*/  LDG.E.U8 R200, desc[UR54][R192.64+0x98] ;  /* 0x00009836c0c87981 */ /* 0x000f64000c1e1100 */
[----:B-----5:R-:W-:-:S05]  /*bbc0*/  PRMT R0, R200, 0x8880, RZ ;  /* 0x00008880c8007816 */ /* 0x020fca00000000ff */
[----:B------:R-:W-:-:S07]  /*bbd0*/  IMAD R213, R0, R201, RZ ;  /* 0x000000c900d57224 */ /* 0x000fce00078e02ff */
.L_x_347:
[----:B------:R-:W-:Y:S05]  /*bbe0*/  BSYNC B1 ;  /* 0x0000000000017941 */ /* 0x000fea0003800000 */
.L_x_346:
        /* <DEDUP_REMOVED lines=9> */
.L_x_349:
[----:B------:R-:W-:Y:S05]  /*bc80*/  BSYNC B1 ;  /* 0x0000000000017941 */ /* 0x000fea0003800000 */
.L_x_348:
[----:B------:R-:W-:Y:S01]  /*bc90*/  @!P4 IMAD R45, R45, R202, R213 ;  /* 0x000000ca2d2dc224 */ /* 0x000fe200078e02d5 */
[----:B------:R-:W-:Y:S04]  /*bca0*/  BSSY B1, `(.L_x_350) ;  /* 0x0000006000017945 */ /* 0x000fe80003800000 */
[----:B------:R0:W-:Y:S01]  /*bcb0*/  @!P4 STG.E.U8 desc[UR54][R8.64+0x99], R45 ;  /* 0x0000992d0800c986 */ /* 0x0001e2000c101136 */
[----:B------:R-:W-:Y:S05]  /*bcc0*/  @P5 BRA `(.L_x_351) ;  /* 0x00000000000c5947 */ /* 0x000fea0003800000 */
[----:B------:R-:W5:Y:S02]  /*bcd0*/  LDG.E.U8 R200, desc[UR54][R14.64+0x98] ;  /* 0x000098360ec87981 */ /* 0x000f64000c1e1100 */
[----:B-----5:R-:W-:-:S05]  /*bce0*/  PRMT R0, R200, 0x8880, RZ ;  /* 0x00008880c8007816 */ /* 0x020fca00000000ff */
[----:B------:R-:W-:-:S07]  /*bcf0*/  IMAD R213, R0, R201, RZ ;  /* 0x000000c900d57224 */ /* 0x000fce00078e02ff */
.L_x_351:
[----:B------:R-:W-:Y:S05]  /*bd00*/  BSYNC B1 ;  /* 0x0000000000017941 */ /* 0x000fea0003800000 */
.L_x_350:
        /* <DEDUP_REMOVED lines=9> */
.L_x_353:
[----:B------:R-:W-:Y:S05]  /*bda0*/  BSYNC B1 ;  /* 0x0000000000017941 */ /* 0x000fea0003800000 */
.L_x_352:
[----:B------:R-:W-:Y:S01]  /*bdb0*/  @!P4 IMAD R47, R47, R202, R213 ;  /* 0x000000ca2f2fc224 */ /* 0x000fe200078e02d5 */
[----:B------:R-:W-:Y:S04]  /*bdc0*/  BSSY B1, `(.L_x_354) ;  /* 0x0000006000017945 */ /* 0x000fe80003800000 */
[----:B------:R0:W-:Y:S01]  /*bdd0*/  @!P4 STG.E.U8 desc[UR54][R10.64+0x99], R47 ;  /* 0x0000992f0a00c986 */ /* 0x0001e2000c101136 */
[----:B------:R-:W-:Y:S05]  /*bde0*/  @P5 BRA `(.L_x_355) ;  /* 0x00000000000c5947 */ /* 0x000fea0003800000 */
[----:B------:R-:W5:Y:S02]  /*bdf0*/  LDG.E.U8 R200, desc[UR54][R208.64+0xa0] ;  /* 0x0000a036d0c87981 */ /* 0x000f64000c1e1100 */
[----:B-----5:R-:W-:-:S05]  /*be00*/  PRMT R0, R200, 0x8880, RZ ;  /* 0x00008880c8007816 */ /* 0x020fca00000000ff */
[----:B------:R-:W-:-:S07]  /*be10*/  IMAD R213, R0, R201, RZ ;  /* 0x000000c900d57224 */ /* 0x000fce00078e02ff */
.L_x_355:
[----:B------:R-:W-:Y:S05]  /*be20*/  BSYNC B1 ;  /* 0x0000000000017941 */ /* 0x000fea0003800000 */
.L_x_354:
        /* <DEDUP_REMOVED lines=9> */
.L_x_357:
[----:B------:R-:W-:Y:S05]  /*bec0*/  BSYNC B1 ;  /* 0x0000000000017941 */ /* 0x000fea0003800000 */
.L_x_356:
[----:B------:R-:W-:Y:S01]  /*bed0*/  @!P4 IMAD R33, R33, R202, R213 ;  /* 0x000000ca2121c224 */ /* 0x000fe200078e02d5 */
[----:B------:R-:W-:Y:S04]  /*bee0*/  BSSY B1, `(.L_x_358) ;  /* 0x0000006000017945 */ /* 0x000fe80003800000 */
[----:B------:R0:W-:Y:S01]  /*bef0*/  @!P4 STG.E.U8 desc[UR54][R4.64+0xa1], R33 ;  /* 0x0000a1210400c986 */ /* 0x0001e2000c101136 */
[----:B------:R-:W-:Y:S05]  /*bf00*/  @P5 BRA `(.L_x_359) ;  /* 0x00000000000c5947 */ /* 0x000fea0003800000 */
[----:B------:R-:W5:Y:S02]  /*bf10*/  LDG.E.U8 R200, desc[UR54][R22.64+0xa0] ;  /* 0x0000a03616c87981 */ /* 0x000f64000c1e1100 */
[----:B-----5:R-:W-:-:S05]  /*bf20*/  PRMT R0, R200, 0x8880, RZ ;  /* 0x00008880c8007816 */ /* 0x020fca00000000ff */
[----:B------:R-:W-:-:S07]  /*bf30*/  IMAD R213, R0, R201, RZ ;  /* 0x000000c900d57224 */ /* 0x000fce00078e02ff */
.L_x_359:
[----:B------:R-:W-:Y:S05]  /*bf40*/  BSYNC B1 ;  /* 0x0000000000017941 */ /* 0x000fea0003800000 */
.L_x_358:
[C---:B------:R-:W-:Y:S01]  /*bf50*/  ISETP.LT.OR P4, PT, R203.reuse, 0xa2, !P0 ;  /* 0x000000a2cb00780c */ /* 0x040fe20004781670 */
[----:B0-----:R-:W-:Y:S01]  /*bf60*/  @!P5 IMAD R13, R34, R202, R213 ;  /* 0x000000ca220dd224 */ /* 0x001fe200078e02d5 */
[----:B------:R-:W-:Y:S04]  /*bf70*/  BSSY B1, `(.L_x_360) ;  /* 0x0000008000017945 */ /* 0x000fe80003800000 */
[----:B------:R0:W-:Y:S01]  /*bf80*/  @!P5 STG.E.U8 desc[UR54][R6.64+0xa0], R13 ;  /* 0x0000a00d0600d986 */ /* 0x0001e2000c101136 */
[C---:B------:R-:W-:Y:S02]  /*bf90*/  ISETP.LT.OR P5, PT, R203.reuse, 0xa9, !P3 ;  /* 0x000000a9cb00780c */ /* 0x040fe40005fa1670 */
[----:B------:R-:W-:-:S04]  /*bfa0*/  ISETP.LT.OR P3, PT, R203, 0xaa, !P3 ;  /* 0x000000aacb00780c */ /* 0x000fc80005f61670 */
[----:B------:R-:W-:Y:S09]  /*bfb0*/  @P4 BRA `(.L_x_361) ;  /* 0x00000000000c4947 */ /* 0x000ff20003800000 */
[----:B------:R-:W5:Y:S02]  /*bfc0*/  LDG.E.U8 R200, desc[UR54][R22.64+0xa1] ;  /* 0x0000a13616c87981 */ /* 0x000f64000c1e1100 */
[----:B-----5:R-:W-:-:S05]  /*bfd0*/  PRMT R0, R200, 0x8880, RZ ;  /* 0x00008880c8007816 */ /* 0x020fca00000000ff */
[----:B------:R-:W-:-:S07]  /*bfe0*/  IMAD R213, R0, R201, RZ ;  /* 0x000000c900d57224 */ /* 0x000fce00078e02ff */
.L_x_361:
[----:B------:R-:W-:Y:S05]  /*bff0*/  BSYNC B1 ;  /* 0x0000000000017941 */ /* 0x000fea0003800000 */
.L_x_360:
[----:B------:R-:W-:Y:S01]  /*c000*/  @!P4 IMAD R35, R35, R202, R213 ;  /* 0x000000ca2323c224 */ /* 0x000fe200078e02d5 */
[----:B------:R-:W-:Y:S04]  /*c010*/  BSSY B1, `(.L_x_362) ;  /* 0x0000006000017945 */ /* 0x000fe80003800000 */
[----:B------:R0:W-:Y:S01]  /*c020*/  @!P4 STG.E.U8 desc[UR54][R6.64+0xa1], R35 ;  /* 0x0000a1230600c986 */ /* 0x0001e2000c101136 */
[----:B------:R-:W-:Y:S05]  /*c030*/  @P5 BRA `(.L_x_363) ;  /* 0x00000000000c5947 */ /* 0x000fea0003800000 */
[----:B------:R-:W5:Y:S02]  /*c040*/  LDG.E.U8 R200, desc[UR54][R208.64+0xa8] ;  /* 0x0000a836d0c87981 */ /* 0x000f64000c1e1100 */
[----:B-----5:R-:W-:-:S05]  /*c050*/  PRMT R0, R200, 0x8880, RZ ;  /* 0x00008880c8007816 */ /* 0x020fca00000000ff */
[----:B------:R-:W-:-:S07]  /*c060*/  IMAD R213, R0, R201, RZ ;  /* 0x000000c900d57224 */ /* 0x000fce00078e02ff */
.L_x_363:
[----:B------:R-:W-:Y:S05]  /*c070*/  BSYNC B1 ;  /* 0x0000000000017941 */ /* 0x000fea0003800000 */
.L_x_362:
[----:B0-----:R-:W-:Y:S01]  /*c080*/  @!P5 IMAD R13, R36, R202, R213 ;  /* 0x000000ca240dd224 */ /* 0x001fe200078e02d5 */
[----:B------:R-:W-:Y:S04]  /*c090*/  BSSY B1, `(.L_x_364) ;  /* 0x0000006000017945 */ /* 0x000fe80003800000 */
[----:B------:R0:W-:Y:S01]  /*c0a0*/  @!P5 STG.E.U8 desc[UR54][R4.64+0xa8], R13 ;  /* 0x0000a80d0400d986 */ /* 0x0001e2000c101136 */
[----:B------:R-:W-:Y:S05]  /*c0b0*/  @P3 BRA `(.L_x_365) ;  /* 0x00000000000c3947 */ /* 0x000fea0003800000 */
[----:B------:R-:W5:Y:S02]  /*c0c0*/  LDG.E.U8 R200, desc[UR54][R208.64+0xa9] ;  /* 0x0000a936d0c87981 */ /* 0x000f64000c1e1100 */
[----:B-----5:R-:W-:-:S05]  /*c0d0*/  PRMT R0, R200, 0x8880, RZ ;  /* 0x00008880c8007816 */ /* 0x020fca00000000ff */
[----:B------:R-:W-:-:S07]  /*c0e0*/  IMAD R213, R0, R201, RZ ;  /* 0x000000c900d57224 */ /* 0x000fce00078e02ff */
.L_x_365:
[----:B------:R-:W-:Y:S05]  /*c0f0*/  BSYNC B1 ;  /* 0x0000000000017941 */ /* 0x000fea0003800000 */
.L_x_364:
[----:B------:R-:W-:Y:S01]  /*c100*/  ISETP.LT.OR P4, PT, R203, 0xa9, !P0 ;  /* 0x000000a9cb00780c */ /* 0x000fe20004781670 */
[----:B------:R-:W-:Y:S01]  /*c110*/  @!P3 IMAD R37, R37, R202, R213 ;  /* 0x000000ca2525b224 */ /* 0x000fe200078e02d5 */
[----:B------:R-:W-:Y:S01]  /*c120*/  BSSY B1, `(.L_x_366) ;  /* 0x0000009000017945 */ /* 0x000fe20003800000 */
[C---:B------:R-:W-:Y:S02]  /*c130*/  ISETP.LT.OR P0, PT, R203.reuse, 0xaa, !P0 ;  /* 0x000000aacb00780c */ /* 0x040fe40004701670 */
[C---:B------:R-:W-:Y:S01]  /*c140*/  ISETP.LT.OR P5, PT, R203.reuse, 0xa1, !P1 ;  /* 0x000000a1cb00780c */ /* 0x040fe20004fa1670 */
[----:B------:R0:W-:Y:S01]  /*c150*/  @!P3 STG.E.U8 desc[UR54][R4.64+0xa9], R37 ;  /* 0x0000a9250400b986 */ /* 0x0001e2000c101136 */
[----:B------:R-:W-:-:S06]  /*c160*/  ISETP.LT.OR P3, PT, R203, 0xa2, !P1 ;  /* 0x000000a2cb00780c */ /* 0x000fcc0004f61670 */
[----:B------:R-:W-:Y:S07]  /*c170*/  @P4 BRA `(.L_x_367) ;  /* 0x00000000000c4947 */ /* 0x000fee0003800000 */
[----:B------:R-:W5:Y:S02]  /*c180*/  LDG.E.U8 R200, desc[UR54][R22.64+0xa8] ;  /* 0x0000a83616c87981 */ /* 0x000f64000c1e1100 */
[----:B-----5:R-:W-:-:S05]  /*c190*/  PRMT R0, R200, 0x8880, RZ ;  /* 0x00008880c8007816 */ /* 0x020fca00000000ff */
[----:B------:R-:W-:-:S07]  /*c1a0*/  IMAD R213, R0, R201, RZ ;  /* 0x000000c900d57224 */ /* 0x000fce00078e02ff */
.L_x_367:
[----:B------:R-:W-:Y:S05]  /*c1b0*/  BSYNC B1 ;  /* 0x0000000000017941 */ /* 0x000fea0003800000 */
.L_x_366:
[----:B01----:R-:W-:Y:S01]  /*c1c0*/  @!P4 IMAD R5, R38, R202, R213 ;  /* 0x000000ca2605c224 */ /* 0x003fe200078e02d5 */
[----:B------:R-:W-:Y:S04]  /*c1d0*/  BSSY B1, `(.L_x_368) ;  /* 0x0000006000017945 */ /* 0x000fe80003800000 */
[----:B------:R0:W-:Y:S01]  /*c1e0*/  @!P4 STG.E.U8 desc[UR54][R6.64+0xa8], R5 ;  /* 0x0000a8050600c986 */ /* 0x0001e2000c101136 */
[----:B------:R-:W-:Y:S05]  /*c1f0*/  @P0 BRA `(.L_x_369) ;  /* 0x00000000000c0947 */ /* 0x000fea0003800000 */
[----:B------:R-:W5:Y:S02]  /*c200*/  LDG.E.U8 R200, desc[UR54][R22.64+0xa9] ;  /* 0x0000a93616c87981 */ /* 0x000f64000c1e1100 */
[----:B-----5:R-:W-:-:S05]  /*c210*/  PRMT R0, R200, 0x8880, RZ ;  /* 0x00008880c8007816 */ /* 0x020fca00000000ff */
[----:B------:R-:W-:-:S07]  /*c220*/  IMAD R213, R0, R201, RZ ;  /* 0x000000c900d57224 */ /* 0x000fce00078e02ff */
.L_x_369:
[----:B------:R-:W-:Y:S05]  /*c230*/  BSYNC B1 ;  /* 0x0000000000017941 */ /* 0x000fea0003800000 */
.L_x_368:
[----:B------:R-:W-:Y:S01]  /*c240*/  @!P0 IMAD R39, R39, R202, R213 ;  /* 0x000000ca27278224 */ /* 0x000fe200078e02d5 */
[----:B------:R-:W-:Y:S04]  /*c250*/  BSSY B1, `(.L_x_370) ;  /* 0x0000006000017945 */ /* 0x000fe80003800000 */
[----:B------:R1:W-:Y:S01]  /*c260*/  @!P0 STG.E.U8 desc[UR54][R6.64+0xa9], R39 ;  /* 0x0000a92706008986 */ /* 0x0003e2000c101136 */
[----:B------:R-:W-:Y:S05]  /*c270*/  @P5 BRA `(.L_x_371) ;  /* 0x00000000000c5947 */ /* 0x000fea0003800000 */
[----:B------:R-:W5:Y:S02]  /*c280*/  LDG.E.U8 R200, desc[UR54][R192.64+0xa0] ;  /* 0x0000a036c0c87981 */ /* 0x000f64000c1e1100 */
[----:B-----5:R-:W-:-:S05]  /*c290*/  PRMT R0, R200, 0x8880, RZ ;  /* 0x00008880c8007816 */ /* 0x020fca00000000ff */
[----:B------:R-:W-:-:S07]  /*c2a0*/  IMAD R213, R0, R201, RZ ;  /* 0x000000c900d57224 */ /* 0x000fce00078e02ff */
.L_x_371:
[----:B------:R-:W-:Y:S05]  /*c2b0*/  BSYNC B1 ;  /* 0x0000000000017941 */ /* 0x000fea0003800000 */
.L_x_370:
[----:B0-----:R-:W-:Y:S01]  /*c2c0*/  @!P5 IMAD R5, R24, R202, R213 ;  /* 0x000000ca1805d224 */ /* 0x001fe200078e02d5 */
[----:B------:R-:W-:Y:S04]  /*c2d0*/  BSSY B1, `(.L_x_372) ;  /* 0x0000006000017945 */ /* 0x000fe80003800000 */
[----:B------:R0:W-:Y:S01]  /*c2e0*/  @!P5 STG.E.U8 desc[UR54][R8.64+0xa0], R5 ;  /* 0x0000a0050800d986 */ /* 0x0001e2000c101136 */
[----:B------:R-:W-:Y:S05]  /*c2f0*/  @P3 BRA `(.L_x_373) ;  /* 0x00000000000c3947 */ /* 0x000fea0003800000 */
[----:B------:R-:W5:Y:S02]  /*c300*/  LDG.E.U8 R200, desc[UR54][R192.64+0xa1] ;  /* 0x0000a136c0c87981 */ /* 0x000f64000c1e1100 */
[----:B-----5:R-:W-:-:S05]  /*c310*/  PRMT R0, R200, 0x8880, RZ ;  /* 0x00008880c8007816 */ /* 0x020fca00000000ff */
[----:B------:R-:W-:-:S07]  /*c320*/  IMAD R213, R0, R201, RZ ;  /* 0x000000c900d57224 */ /* 0x000fce00078e02ff */
.L_x_373:
[----:B------:R-:W-:Y:S05]  /*c330*/  BSYNC B1 ;  /* 0x0000000000017941 */ /* 0x000fea0003800000 */
.L_x_372:
[----:B------:R-:W-:Y:S01]  /*c340*/  ISETP.LT.OR P4, PT, R203, 0xa1, !P2 ;  /* 0x000000a1cb00780c */ /* 0x000fe20005781670 */
[----:B------:R-:W-:Y:S01]  /*c350*/  @!P3 IMAD R25, R25, R202, R213 ;  /* 0x000000ca1919b224 */ /* 0x000fe200078e02d5 */
[----:B------:R-:W-:Y:S01]  /*c360*/  BSSY B1, `(.L_x_374) ;  /* 0x000000a000017945 */ /* 0x000fe20003800000 */
[C---:B------:R-:W-:Y:S02]  /*c370*/  ISETP.LT.OR P0, PT, R203.reuse, 0xa2, !P2 ;  /* 0x000000a2cb00780c */ /* 0x040fe40005701670 */
[C---:B------:R-:W-:Y:S01]  /*c380*/  ISETP.LT.OR P5, PT, R203.reuse, 0xa9, !P2 ;  /* 0x000000a9cb00780c */ /* 0x040fe200057a1670 */
[----:B------:R0:W-:Y:S01]  /*c390*/  @!P3 STG.E.U8 desc[UR54][R8.64+0xa1], R25 ;  /* 0x0000a1190800b986 */ /* 0x0001e2000c101136 */
[C---:B------:R-:W-:Y:S02]  /*c3a0*/  ISETP.LT.OR P3, PT, R203.reuse, 0xa9, !P1 ;  /* 0x000000a9cb00780c */ /* 0x040fe40004f61670 */
[----:B------:R-:W-:-:S04]  /*c3b0*/  ISETP.LT.OR P1, PT, R203, 0xaa, !P1 ;  /* 0x000000aacb00780c */ /* 0x000fc80004f21670 */
[----:B------:R-:W-:Y:S09]  /*c3c0*/  @P4 BRA `(.L_x_375) ;  /* 0x00000000000c4947 */ /* 0x000ff20003800000 */
[----:B------:R-:W5:Y:S02]  /*c3d0*/  LDG.E.U8 R200, desc[UR54][R14.64+0xa0] ;  /* 0x0000a0360ec87981 */ /* 0x000f64000c1e1100 */
[----:B-----5:R-:W-:-:S05]  /*c3e0*/  PRMT R0, R200, 0x8880, RZ ;  /* 0x00008880c8007816 */ /* 0x020fca00000000ff */
[----:B------:R-:W-:-:S07]  /*c3f0*/  IMAD R213, R0, R201, RZ ;  /* 0x000000c900d57224 */ /* 0x000fce00078e02ff */
.L_x_375:
[----:B------:R-:W-:Y:S05]  /*c400*/  BSYNC B1 ;  /* 0x0000000000017941 */ /* 0x000fea0003800000 */
.L_x_374:
[----:B0-----:R-:W-:Y:S01]  /*c410*/  @!P4 IMAD R5, R26, R202, R213 ;  /* 0x000000ca1a05c224 */ /* 0x001fe200078e02d5 */
[----:B------:R-:W-:Y:S04]  /*c420*/  BSSY B1, `(.L_x_376) ;  /* 0x0000006000017945 */ /* 0x000fe80003800000 */
[----:B------:R0:W-:Y:S01]  /*c430*/  @!P4 STG.E.U8 desc[UR54][R10.64+0xa0], R5 ;  /* 0x0000a0050a00c986 */ /* 0x0001e2000c101136 */
[----:B------:R-:W-:Y:S05]  /*c440*/  @P0 BRA `(.L_x_377) ;  /* 0x00000000000c0947 */ /* 0x000fea0003800000 */
[----:B------:R-:W5:Y:S02]  /*c450*/  LDG.E.U8 R200, desc[UR54][R14.64+0xa1] ;  /* 0x0000a1360ec87981 */ /* 0x000f64000c1e1100 */
[----:B-----5:R-:W-:-:S05]  /*c460*/  PRMT R0, R200, 0x8880, RZ ;  /* 0x00008880c8007816 */ /* 0x020fca00000000ff */
[----:B------:R-:W-:-:S07]  /*c470*/  IMAD R213, R0, R201, RZ ;  /* 0x000000c900d57224 */ /* 0x000fce00078e02ff */
.L_x_377:
[----:B------:R-:W-:Y:S05]  /*c480*/  BSYNC B1 ;  /* 0x0000000000017941 */ /* 0x000fea0003800000 */
.L_x_376:
[----:B------:R-:W-:Y:S01]  /*c490*/  @!P0 IMAD R27, R27, R202, R213 ;  /* 0x000000ca1b1b8224 */ /* 0x000fe200078e02d5 */
[----:B------:R-:W-:Y:S04]  /*c4a0*/  BSSY B1, `(.L_x_378) ;  /* 0x0000006000017945 */ /* 0x000fe80003800000 */
[----:B------:R0:W-:Y:S01]  /*c4b0*/  @!P0 STG.E.U8 desc[UR54][R10.64+0xa1], R27 ;  /* 0x0000a11b0a008986 */ /* 0x0001e2000c101136 */
[----:B------:R-:W-:Y:S05]  /*c4c0*/  @P3 BRA `(.L_x_379) ;  /* 0x00000000000c3947 */ /* 0x000fea0003800000 */
[----:B------:R-:W5:Y:S02]  /*c4d0*/  LDG.E.U8 R200, desc[UR54][R192.64+0xa8] ;  /* 0x0000a836c0c87981 */ /* 0x000f64000c1e1100 */
[----:B-----5:R-:W-:-:S05]  /*c4e0*/  PRMT R0, R200, 0x8880, RZ ;  /* 0x00008880c8007816 */ /* 0x020fca00000000ff */
[----:B------:R-:W-:-:S07]  /*c4f0*/  IMAD R213, R0, R201, RZ ;  /* 0x000000c900d57224 */ /* 0x000fce00078e02ff */
.L_x_379:
[----:B------:R-:W-:Y:S05]  /*c500*/  BSYNC B1 ;  /* 0x0000000000017941 */ /* 0x000fea0003800000 */
.L_x_378:
[----:B0-----:R-:W-:Y:S01]  /*c510*/  @!P3 IMAD R5, R28, R202, R213 ;  /* 0x000000ca1c05b224 */ /* 0x001fe200078e02d5 */
[----:B------:R-:W-:Y:S04]  /*c520*/  BSSY B1, `(.L_x_380) ;  /* 0x0000006000017945 */ /* 0x000fe80003800000 */
[----:B------:R0:W-:Y:S01]  /*c530*/  @!P3 STG.E.U8 desc[UR54][R8.64+0xa8], R5 ;  /* 0x0000a8050800b986 */ /* 0x0001e2000c101136 */
[----:B------:R-:W-:Y:S05]  /*c540*/  @P1 BRA `(.L_x_381) ;  /* 0x00000000000c1947 */ /* 0x000fea0003800000 */
[----:B------:R-:W5:Y:S02]  /*c550*/  LDG.E.U8 R200, desc[UR54][R192.64+0xa9] ;  /* 0x0000a936c0c87981 */ /* 0x000f64000c1e1100 */
[----:B-----5:R-:W-:-:S05]  /*c560*/  PRMT R0, R200, 0x8880, RZ ;  /* 0x00008880c8007816 */ /* 0x020fca00000000ff */
[----:B------:R-:W-:-:S07]  /*c570*/  IMAD R213, R0, R201, RZ ;  /* 0x000000c900d57224 */ /* 0x000fce00078e02ff */
.L_x_381:
[----:B------:R-:W-:Y:S05]  /*c580*/  BSYNC B1 ;  /* 0x0000000000017941 */ /* 0x000fea0003800000 */
.L_x_380:
[----:B------:R-:W-:Y:S01]  /*c590*/  @!P1 IMAD R29, R29, R202, R213 ;  /* 0x000000ca1d1d9224 */ /* 0x000fe200078e02d5 */
[----:B------:R-:W-:Y:S04]  /*c5a0*/  BSSY B1, `(.L_x_382) ;  /* 0x0000006000017945 */ /* 0x000fe80003800000 */
[----:B------:R0:W-:Y:S01]  /*c5b0*/  @!P1 STG.E.U8 desc[UR54][R8.64+0xa9], R29 ;  /* 0x0000a91d08009986 */ /* 0x0001e2000c101136 */
[----:B------:R-:W-:Y:S05]  /*c5c0*/  @P5 BRA `(.L_x_383) ;  /* 0x00000000000c5947 */ /* 0x000fea0003800000 */
[----:B------:R-:W5:Y:S02]  /*c5d0*/  LDG.E.U8 R200, desc[UR54][R14.64+0xa8] ;  /* 0x0000a8360ec87981 */ /* 0x000f64000c1e1100 */
[----:B-----5:R-:W-:-:S05]  /*c5e0*/  PRMT R0, R200, 0x8880, RZ ;  /* 0x00008880c8007816 */ /* 0x020fca00000000ff */
[----:B------:R-:W-:-:S07]  /*c5f0*/  IMAD R213, R0, R201, RZ ;  /* 0x000000c900d57224 */ /* 0x000fce00078e02ff */
.L_x_383:
[----:B------:R-:W-:Y:S05]  /*c600*/  BSYNC B1 ;  /* 0x0000000000017941 */ /* 0x000fea0003800000 */
.L_x_382:
[----:B0-----:R-:W-:Y:S01]  /*c610*/  @!P5 IMAD R5, R30, R202, R213 ;  /* 0x000000ca1e05d224 */ /* 0x001fe200078e02d5 */
[----:B------:R-:W-:Y:S01]  /*c620*/  ISETP.LT.OR P2, PT, R203, 0xaa, !P2 ;  /* 0x000000aacb00780c */ /* 0x000fe20005741670 */
[----:B------:R-:W-:Y:S03]  /*c630*/  BSSY B1, `(.L_x_384) ;  /* 0x0000006000017945 */ /* 0x000fe60003800000 */
[----:B------:R0:W-:Y:S09]  /*c640*/  @!P5 STG.E.U8 desc[UR54][R10.64+0xa8], R5 ;  /* 0x0000a8050a00d986 */ /* 0x0001f2000c101136 */
[----:B------:R-:W-:Y:S05]  /*c650*/  @P2 BRA `(.L_x_385) ;  /* 0x00000000000c2947 */ /* 0x000fea0003800000 */
[----:B------:R-:W5:Y:S02]  /*c660*/  LDG.E.U8 R200, desc[UR54][R14.64+0xa9] ;  /* 0x0000a9360ec87981 */ /* 0x000f64000c1e1100 */
[----:B-----5:R-:W-:-:S05]  /*c670*/  PRMT R0, R200, 0x8880, RZ ;  /* 0x00008880c8007816 */ /* 0x020fca00000000ff */
[----:B------:R-:W-:-:S07]  /*c680*/  IMAD R213, R0, R201, RZ ;  /* 0x000000c900d57224 */ /* 0x000fce00078e02ff */
.L_x_385:
[----:B------:R-:W-:Y:S05]  /*c690*/  BSYNC B1 ;  /* 0x0000000000017941 */ /* 0x000fea0003800000 */
.L_x_384:
[----:B------:R-:W-:Y:S01]  /*c6a0*/  IMAD R31, R31, R202, R213 ;  /* 0x000000ca1f1f7224 */ /* 0x000fe200078e02d5 */
[----:B------:R-:W-:Y:S06]  /*c6b0*/  @P2 BRA `(.L_x_386) ;  /* 0x0000002000582947 */ /* 0x000fec0003800000 */
[----:B------:R0:W-:Y:S01]  /*c6c0*/  STG.E.U8 desc[UR54][R10.64+0xa9], R31 ;  /* 0x0000a91f0a007986 */ /* 0x0001e2000c101136 */
[----:B------:R-:W-:Y:S05]  /*c6d0*/  BRA `(.L_x_386) ;  /* 0x0000002000507947 */ /* 0x000fea0003800000 */
.L_x_33:
[C---:B------:R-:W-:Y:S02]  /*c6e0*/  ISETP.GE.AND P2, PT, R0.reuse, 0x1, PT ;  /* 0x000000010000780c */ /* 0x040fe40003f46270 */
[----:B------:R-:W-:Y:S02]  /*c6f0*/  ISETP.GE.AND P3, PT, R0, 0x9, PT ;  /* 0x000000090000780c */ /* 0x000fe40003f66270 */
[C---:B------:R-:W-:Y:S02]  /*c700*/  ISETP.LT.OR P4, PT, R203.reuse, 0x1, !P2 ;  /* 0x00000001cb00780c */ /* 0x040fe40005781670 */
[C---:B------:R-:W-:Y:S02]  /*c710*/  ISETP.LT.OR P5, PT, R203.reuse, 0x2, !P2 ;  /* 0x00000002cb00780c */ /* 0x040fe400057a1670 */
[C---:B------:R-:W-:Y:S02]  /*c720*/  ISETP.LT.OR P0, PT, R203.reuse, 0x1, !P3 ;  /* 0x00000001cb00780c */ /* 0x040fe40005f01670 */
[----:B------:R-:W-:-:S07]  /*c730*/  ISETP.LT.OR P1, PT, R203, 0x2, !P3 ;  /* 0x00000002cb00780c */ /* 0x000fce0005f21670 */
[-C--:B------:R-:W-:Y:S02]  /*c740*/  @!P4 IMAD R13, R192, R202.reuse, RZ ;  /* 0x000000cac00dc224 */ /* 0x080fe400078e02ff */
[-C--:B------:R-:W-:Y:S02]  /*c750*/  @!P5 IMAD R193, R193, R202.reuse, RZ ;  /* 0x000000cac1c1d224 */ /* 0x080fe400078e02ff */
[-C--:B------:R-:W-:Y:S01]  /*c760*/  @!P0 IMAD R15, R194, R202.reuse, RZ ;  /* 0x000000cac20f8224 */ /* 0x080fe200078e02ff */
[----:B------:R0:W-:Y:S01]  /*c770*/  @!P4 STG.E.U8 desc[UR54][R4.64], R13 ;  /* 0x0000000d0400c986 */ /* 0x0001e2000c101136 */
[----:B------:R-:W-:Y:S01]  /*c780*/  ISETP.LT.OR P4, PT, R203, 0x9, !P2 ;  /* 0x00000009cb00780c */ /* 0x000fe20005781670 */
[----:B------:R-:W-:Y:S02]  /*c790*/  @!P1 IMAD R195, R195, R202, RZ ;  /* 0x000000cac3c39224 */ /* 0x000fe400078e02ff */
[----:B------:R-:W-:Y:S01]  /*c7a0*/  @!P5 STG.E.U8 desc[UR54][R4.64+0x1], R193 ;  /* 0x000001c10400d986 */ /* 0x000fe2000c101136 */
[----:B------:R-:W-:-:S03]  /*c7b0*/  ISETP.LT.OR P5, PT, R203, 0xa, !P2 ;  /* 0x0000000acb00780c */ /* 0x000fc600057a1670 */
[----:B------:R1:W-:Y:S01]  /*c7c0*/  @!P0 STG.E.U8 desc[UR54][R6.64], R15 ;  /* 0x0000000f06008986 */ /* 0x0003e2000c101136 */
[----:B------:R-:W-:-:S03]  /*c7d0*/  ISETP.LT.OR P0, PT, R203, 0x9, !P3 ;  /* 0x00000009cb00780c */ /* 0x000fc60005f01670 */
[----:B------:R-:W-:Y:S01]  /*c7e0*/  @!P1 STG.E.U8 desc[UR54][R6.64+0x1], R195 ;  /* 0x000001c306009986 */ /* 0x000fe2000c101136 */
[----:B------:R-:W-:Y:S01]  /*c7f0*/  ISETP.GE.AND P1, PT, R0, 0x81, PT ;  /* 0x000000810000780c */ /* 0x000fe20003f26270 */
[----:B------:R-:W-:-:S04]  /*c800*/  @!P4 IMAD R21, R196, R202, RZ ;  /* 0x000000cac415c224 */ /* 0x000fc800078e02ff */
[-C--:B------:R-:W-:Y:S01]  /*c810*/  @!P5 IMAD R197, R197, R202.reuse, RZ ;  /* 0x000000cac5c5d224 */ /* 0x080fe200078e02ff */
[----:B------:R2:W-:Y:S01]  /*c820*/  @!P4 STG.E.U8 desc[UR54][R4.64+0x8], R21 ;  /* 0x000008150400c986 */ /* 0x0005e2000c101136 */
[C---:B------:R-:W-:Y:S02]  /*c830*/  ISETP.LT.OR P4, PT, R203.reuse, 0xa, !P3 ;  /* 0x0000000acb00780c */ /* 0x040fe40005f81670 */
[----:B0-----:R-:W-:Y:S01]  /*c840*/  @!P0 IMAD R13, R198, R202, RZ ;  /* 0x000000cac60d8224 */ /* 0x001fe200078e02ff */
[----:B------:R-:W-:Y:S01]  /*c850*/  @!P5 STG.E.U8 desc[UR54][R4.64+0x9], R197 ;  /* 0x000009c50400d986 */ /* 0x000fe2000c101136 */
[----:B------:R-:W-:-:S03]  /*c860*/  ISETP.LT.OR P5, PT, R203, 0x1, !P1 ;  /* 0x00000001cb00780c */ /* 0x000fc60004fa1670 */
[----:B------:R0:W-:Y:S01]  /*c870*/  @!P0 STG.E.U8 desc[UR54][R6.64+0x8], R13 ;  /* 0x0000080d06008986 */ /* 0x0001e2000c101136 */
[----:B------:R-:W-:-:S05]  /*c880*/  ISETP.GE.AND P0, PT, R0, 0x89, PT ;  /* 0x000000890000780c */ /* 0x000fca0003f06270 */
[----:B------:R-:W-:-:S04]  /*c890*/  @!P4 IMAD R199, R199, R202, RZ ;  /* 0x000000cac7c7c224 */ /* 0x000fc800078e02ff */
[----:B-1----:R-:W-:Y:S01]  /*c8a0*/  @!P5 IMAD R15, R184, R202, RZ ;  /* 0x000000cab80fd224 */ /* 0x002fe200078e02ff */
[----:B------:R-:W-:Y:S01]  /*c8b0*/  @!P4 STG.E.U8 desc[UR54][R6.64+0x9], R199 ;  /* 0x000009c70600c986 */ /* 0x000fe2000c101136 */
[----:B------:R-:W-:-:S03]  /*c8c0*/  ISETP.LT.OR P4, PT, R203, 0x2, !P1 ;  /* 0x00000002cb00780c */ /* 0x000fc60004f81670 */
[----:B------:R1:W-:Y:S01]  /*c8d0*/  @!P5 STG.E.U8 desc[UR54][R8.64], R15 ;  /* 0x0000000f0800d986 */ /* 0x0003e2000c101136 */
[----:B------:R-:W-:-:S09]  /*c8e0*/  ISETP.LT.OR P5, PT, R203, 0x1, !P0 ;  /* 0x00000001cb00780c */ /* 0x000fd200047a1670 */
[----:B------:R-:W-:-:S04]  /*c8f0*/  @!P4 IMAD R185, R185, R202, RZ ;  /* 0x000000cab9b9c224 */ /* 0x000fc800078e02ff */
[----:B--2---:R-:W-:Y:S01]  /*c900*/  @!P5 IMAD R21, R186, R202, RZ ;  /* 0x000000caba15d224 */ /* 0x004fe200078e02ff */
[----:B------:R-:W-:Y:S01]  /*c910*/  @!P4 STG.E.U8 desc[UR54][R8.64+0x1], R185 ;  /* 0x000001b90800c986 */ /* 0x000fe2000c101136 */
[----:B------:R-:W-:-:S03]  /*c920*/  ISETP.LT.OR P4, PT, R203, 0x2, !P0 ;  /* 0x00000002cb00780c */ /* 0x000fc60004781670 */
[----:B------:R2:W-:Y:S01]  /*c930*/  @!P5 STG.E.U8 desc[UR54][R10.64], R21 ;  /* 0x000000150a00d986 */ /* 0x0005e2000c101136 */
[----:B------:R-:W-:-:S09]  /*c940*/  ISETP.LT.OR P5, PT, R203, 0x9, !P1 ;  /* 0x00000009cb00780c */ /* 0x000fd20004fa1670 */
[----:B------:R-:W-:-:S04]  /*c950*/  @!P4 IMAD R187, R187, R202, RZ ;  /* 0x000000cabbbbc224 */ /* 0x000fc800078e02ff */
[----:B0-----:R-:W-:Y:S01]  /*c960*/  @!P5 IMAD R13, R188, R202, RZ ;  /* 0x000000cabc0dd224 */ /* 0x001fe200078e02ff */
[----:B------:R-:W-:Y:S01]  /*c970*/  @!P4 STG.E.U8 desc[UR54][R10.64+0x1], R187 ;  /* 0x000001bb0a00c986 */ /* 0x000fe2000c101136 */
[----:B------:R-:W-:-:S03]  /*c980*/  ISETP.LT.OR P4, PT, R203, 0xa, !P1 ;  /* 0x0000000acb00780c */ /* 0x000fc60004f81670 */
[----:B------:R0:W-:Y:S01]  /*c990*/  @!P5 STG.E.U8 desc[UR54][R8.64+0x8], R13 ;  /* 0x0000080d0800d986 */ /* 0x0001e2000c101136 */
[----:B------:R-:W-:-:S09]  /*c9a0*/  ISETP.LT.OR P5, PT, R203, 0x9, !P0 ;  /* 0x00000009cb00780c */ /* 0x000fd200047a1670 */
        /* <DEDUP_REMOVED lines=442> */
[----:B------:R-:W-:Y:S01]  /*e550*/  @!P5 STG.E.U8 desc[UR54][R4.64+0xa0], R21 ;  /* 0x0000a0150400d986 */ /* 0x000fe2000c101136 */
[----:B------:R-:W-:-:S09]  /*e560*/  ISETP.LT.OR P5, PT, R203, 0xa1, !P3 ;  /* 0x000000a1cb00780c */ /* 0x000fd20005fa1670 */
[----:B------:R-:W-:-:S04]  /*e570*/  @!P4 IMAD R33, R33, R202, RZ ;  /* 0x000000ca2121c224 */ /* 0x000fc800078e02ff */
[----:B0-----:R-:W-:Y:S01]  /*e580*/  @!P5 IMAD R13, R34, R202, RZ ;  /* 0x000000ca220dd224 */ /* 0x001fe200078e02ff */
[----:B------:R-:W-:Y:S01]  /*e590*/  @!P4 STG.E.U8 desc[UR54][R4.64+0xa1], R33 ;  /* 0x0000a1210400c986 */ /* 0x000fe2000c101136 */
[----:B------:R-:W-:-:S03]  /*e5a0*/  ISETP.LT.OR P4, PT, R203, 0xa2, !P3 ;  /* 0x000000a2cb00780c */ /* 0x000fc60005f81670 */
[----:B------:R0:W-:Y:S01]  /*e5b0*/  @!P5 STG.E.U8 desc[UR54][R6.64+0xa0], R13 ;  /* 0x0000a00d0600d986 */ /* 0x0001e2000c101136 */
[C---:B------:R-:W-:Y:S02]  /*e5c0*/  ISETP.LT.OR P5, PT, R203.reuse, 0xa9, !P2 ;  /* 0x000000a9cb00780c */ /* 0x040fe400057a1670 */
[----:B------:R-:W-:-:S07]  /*e5d0*/  ISETP.LT.OR P2, PT, R203, 0xaa, !P2 ;  /* 0x000000aacb00780c */ /* 0x000fce0005741670 */
[----:B------:R-:W-:-:S04]  /*e5e0*/  @!P4 IMAD R35, R35, R202, RZ ;  /* 0x000000ca2323c224 */ /* 0x000fc800078e02ff */
[-C--:B-1----:R-:W-:Y:S01]  /*e5f0*/  @!P5 IMAD R15, R36, R202.reuse, RZ ;  /* 0x000000ca240fd224 */ /* 0x082fe200078e02ff */
[----:B------:R-:W-:Y:S01]  /*e600*/  @!P4 STG.E.U8 desc[UR54][R6.64+0xa1], R35 ;  /* 0x0000a1230600c986 */ /* 0x000fe2000c101136 */
[----:B------:R-:W-:Y:S01]  /*e610*/  @!P2 IMAD R37, R37, R202, RZ ;  /* 0x000000ca2525a224 */ /* 0x000fe200078e02ff */
[C---:B------:R-:W-:Y:S02]  /*e620*/  ISETP.LT.OR P4, PT, R203.reuse, 0xa9, !P3 ;  /* 0x000000a9cb00780c */ /* 0x040fe40005f81670 */
[C---:B------:R-:W-:Y:S01]  /*e630*/  ISETP.LT.OR P3, PT, R203.reuse, 0xaa, !P3 ;  /* 0x000000aacb00780c */ /* 0x040fe20005f61670 */
[----:B------:R-:W-:Y:S01]  /*e640*/  @!P5 STG.E.U8 desc[UR54][R4.64+0xa8], R15 ;  /* 0x0000a80f0400d986 */ /* 0x000fe2000c101136 */
[----:B------:R-:W-:-:S03]  /*e650*/  ISETP.LT.OR P5, PT, R203, 0xa1, !P1 ;  /* 0x000000a1cb00780c */ /* 0x000fc60004fa1670 */
[----:B------:R1:W-:Y:S01]  /*e660*/  @!P2 STG.E.U8 desc[UR54][R4.64+0xa9], R37 ;  /* 0x0000a9250400a986 */ /* 0x0003e2000c101136 */
[----:B------:R-:W-:-:S05]  /*e670*/  ISETP.LT.OR P2, PT, R203, 0xa2, !P1 ;  /* 0x000000a2cb00780c */ /* 0x000fca0004f41670 */
[-C--:B0-----:R-:W-:Y:S02]  /*e680*/  @!P4 IMAD R13, R38, R202.reuse, RZ ;  /* 0x000000ca260dc224 */ /* 0x081fe400078e02ff */
[-C--:B------:R-:W-:Y:S02]  /*e690*/  @!P3 IMAD R39, R39, R202.reuse, RZ ;  /* 0x000000ca2727b224 */ /* 0x080fe400078e02ff */
[-C--:B------:R-:W-:Y:S01]  /*e6a0*/  @!P5 IMAD R21, R24, R202.reuse, RZ ;  /* 0x000000ca1815d224 */ /* 0x080fe200078e02ff */
[----:B------:R0:W-:Y:S01]  /*e6b0*/  @!P4 STG.E.U8 desc[UR54][R6.64+0xa8], R13 ;  /* 0x0000a80d0600c986 */ /* 0x0001e2000c101136 */
[----:B------:R-:W-:Y:S02]  /*e6c0*/  ISETP.LT.OR P4, PT, R203, 0xa2, !P0 ;  /* 0x000000a2cb00780c */ /* 0x000fe40004781670 */
[----:B------:R-:W-:Y:S01]  /*e6d0*/  @!P2 IMAD R25, R25, R202, RZ ;  /* 0x000000ca1919a224 */ /* 0x000fe200078e02ff */
[----:B------:R2:W-:Y:S01]  /*e6e0*/  @!P3 STG.E.U8 desc[UR54][R6.64+0xa9], R39 ;  /* 0x0000a9270600b986 */ /* 0x0005e2000c101136 */
[----:B------:R-:W-:-:S03]  /*e6f0*/  ISETP.LT.OR P3, PT, R203, 0xa1, !P0 ;  /* 0x000000a1cb00780c */ /* 0x000fc60004761670 */
[----:B------:R3:W-:Y:S01]  /*e700*/  @!P2 STG.E.U8 desc[UR54][R8.64+0xa1], R25 ;  /* 0x0000a1190800a986 */ /* 0x0007e2000c101136 */
[C---:B------:R-:W-:Y:S02]  /*e710*/  ISETP.LT.OR P2, PT, R203.reuse, 0xa9, !P1 ;  /* 0x000000a9cb00780c */ /* 0x040fe40004f41670 */
[C---:B------:R-:W-:Y:S01]  /*e720*/  ISETP.LT.OR P1, PT, R203.reuse, 0xaa, !P1 ;  /* 0x000000aacb00780c */ /* 0x040fe20004f21670 */
[----:B------:R3:W-:Y:S01]  /*e730*/  @!P5 STG.E.U8 desc[UR54][R8.64+0xa0], R21 ;  /* 0x0000a0150800d986 */ /* 0x0007e2000c101136 */
[----:B------:R-:W-:Y:S01]  /*e740*/  ISETP.LT.OR P5, PT, R203, 0xa9, !P0 ;  /* 0x000000a9cb00780c */ /* 0x000fe200047a1670 */
[----:B------:R-:W-:Y:S01]  /*e750*/  @!P4 IMAD R27, R27, R202, RZ ;  /* 0x000000ca1b1bc224 */ /* 0x000fe200078e02ff */
[----:B------:R-:W-:-:S03]  /*e760*/  ISETP.LT.OR P0, PT, R203, 0xaa, !P0 ;  /* 0x000000aacb00780c */ /* 0x000fc60004701670 */
[-C--:B-1----:R-:W-:Y:S01]  /*e770*/  @!P3 IMAD R5, R26, R202.reuse, RZ ;  /* 0x000000ca1a05b224 */ /* 0x082fe200078e02ff */
[----:B------:R3:W-:Y:S03]  /*e780*/  @!P4 STG.E.U8 desc[UR54][R10.64+0xa1], R27 ;  /* 0x0000a11b0a00c986 */ /* 0x0007e6000c101136 */
[-C--:B0-----:R-:W-:Y:S01]  /*e790*/  @!P2 IMAD R13, R28, R202.reuse, RZ ;  /* 0x000000ca1c0da224 */ /* 0x081fe200078e02ff */
[----:B------:R3:W-:Y:S01]  /*e7a0*/  @!P3 STG.E.U8 desc[UR54][R10.64+0xa0], R5 ;  /* 0x0000a0050a00b986 */ /* 0x0007e2000c101136 */
[-C--:B------:R-:W-:Y:S02]  /*e7b0*/  @!P1 IMAD R29, R29, R202.reuse, RZ ;  /* 0x000000ca1d1d9224 */ /* 0x080fe400078e02ff */
[-C--:B--2---:R-:W-:Y:S01]  /*e7c0*/  @!P5 IMAD R7, R30, R202.reuse, RZ ;  /* 0x000000ca1e07d224 */ /* 0x084fe200078e02ff */
[----:B------:R3:W-:Y:S01]  /*e7d0*/  @!P2 STG.E.U8 desc[UR54][R8.64+0xa8], R13 ;  /* 0x0000a80d0800a986 */ /* 0x0007e2000c101136 */
[----:B------:R-:W-:-:S03]  /*e7e0*/  @!P0 IMAD R31, R31, R202, RZ ;  /* 0x000000ca1f1f8224 */ /* 0x000fc600078e02ff */
[----:B------:R3:W-:Y:S04]  /*e7f0*/  @!P1 STG.E.U8 desc[UR54][R8.64+0xa9], R29 ;  /* 0x0000a91d08009986 */ /* 0x0007e8000c101136 */
[----:B------:R3:W-:Y:S04]  /*e800*/  @!P5 STG.E.U8 desc[UR54][R10.64+0xa8], R7 ;  /* 0x0000a8070a00d986 */ /* 0x0007e8000c101136 */
[----:B------:R3:W-:Y:S02]  /*e810*/  @!P0 STG.E.U8 desc[UR54][R10.64+0xa9], R31 ;  /* 0x0000a91f0a008986 */ /* 0x0007e4000c101136 */
.L_x_386:
[----:B------:R-:W-:Y:S05]  /*e820*/  BSYNC B0 ;  /* 0x0000000000007941 */ /* 0x000fea0003800000 */
.L_x_32:
[----:B------:R-:W-:Y:S01]  /*e830*/  ULDC UR4, c[0x0][0xc] ;  /* 0x0000030000047ab9 */ /* 0x000fe20000000800 */
[----:B------:R-:W-:Y:S01]  /*e840*/  ULDC UR5, c[0x0][0x10] ;  /* 0x0000040000057ab9 */ /* 0x000fe20000000800 */
[----:B-123--:R-:W1:Y:S01]  /*e850*/  LDC R7, c[0x0][0x14] ;  /* 0x00000500ff077b82 */ /* 0x00ee620000000800 */
[----:B------:R-:W-:Y:S01]  /*e860*/  UIMAD.WIDE.U32 UR4, UR4, UR5, URZ ;  /* 0x00000005040472a5 */ /* 0x000fe2000f8e003f */
[----:B------:R-:W-:Y:S01]  /*e870*/  IMAD.MOV.U32 R4, RZ, RZ, R19 ;  /* 0x000000ffff047224 */ /* 0x000fe200078e0013 */
[----:B------:R-:W-:Y:S01]  /*e880*/  PRMT R0, RZ, 0x7610, R0 ;  /* 0x00007610ff007816 */ /* 0x000fe20000000000 */
[----:B0-----:R-:W-:Y:S02]  /*e890*/  IMAD.MOV.U32 R5, RZ, RZ, R18 ;  /* 0x000000ffff057224 */ /* 0x001fe400078e0012 */
[----:B------:R-:W-:Y:S02]  /*e8a0*/  IMAD.MOV.U32 R22, RZ, RZ, -0x1 ;  /* 0xffffffffff167424 */ /* 0x000fe400078e00ff */
[----:B-1----:R-:W-:-:S04]  /*e8b0*/  IMAD.WIDE.U32 R4, R7, UR4, R4 ;  /* 0x0000000407047c25 */ /* 0x002fc8000f8e0004 */
[----:B------:R-:W-:Y:S01]  /*e8c0*/  IMAD R7, R7, UR5, RZ ;  /* 0x0000000507077c24 */ /* 0x000fe2000f8e02ff */
[----:B------:R-:W-:Y:S01]  /*e8d0*/  ULDC.64 UR4, c[0x0][0x650] ;  /* 0x0001940000047ab9 */ /* 0x000fe20000000a00 */
[----:B------:R-:W-:Y:S01]  /*e8e0*/  IMAD.MOV.U32 R19, RZ, RZ, R4 ;  /* 0x000000ffff137224 */ /* 0x000fe200078e0004 */
[----:B------:R-:W-:Y:S01]  /*e8f0*/  ISETP.GE.U32.AND P0, PT, R4, UR4, PT ;  /* 0x0000000404007c0c */ /* 0x000fe2000bf06070 */
[----:B------:R-:W-:Y:S02]  /*e900*/  IMAD.MOV.U32 R4, RZ, RZ, -0x1 ;  /* 0xffffffffff047424 */ /* 0x000fe400078e00ff */
[----:B------:R-:W-:-:S03]  /*e910*/  IMAD.IADD R18, R5, 0x1, R7 ;  /* 0x0000000105127824 */ /* 0x000fc600078e0207 */
[----:B------:R0:W-:Y:S02]  /*e920*/  STL [R1], R4 ;  /* 0x0000000401007387 */ /* 0x0001e40000100800 */
[----:B------:R-:W-:-:S13]  /*e930*/  ISETP.GE.U32.AND.EX P0, PT, R18, UR5, PT, P0 ;  /* 0x0000000512007c0c */ /* 0x000fda000bf06100 */
[----:B0-----:R-:W-:Y:S05]  /*e940*/  @P0 BRA `(.L_x_387) ;  /* 0x0000000400740947 */ /* 0x001fea0003800000 */
[----:B------:R-:W0:Y:S01]  /*e950*/  S2R R20, SR_CTAID.X ;  /* 0x0000000000147919 */ /* 0x000e220000002500 */
[----:B------:R-:W1:Y:S01]  /*e960*/  LDC.64 R10, c[0x0][0x628] ;  /* 0x00018a00ff0a7b82 */ /* 0x000e620000000a00 */
[----:B------:R-:W-:Y:S01]  /*e970*/  ULDC UR4, c[0x0][0x150] ;  /* 0x0000540000047ab9 */ /* 0x000fe20000000800 */
[----:B----4-:R-:W-:Y:S01]  /*e980*/  IMAD.MOV.U32 R8, RZ, RZ, R19 ;  /* 0x000000ffff087224 */ /* 0x010fe200078e0013 */
[----:B------:R-:W2:Y:S01]  /*e990*/  S2R R24, SR_CTAID.Y ;  /* 0x0000000000187919 */ /* 0x000ea20000002600 */
[----:B------:R-:W-:-:S04]  /*e9a0*/  IMAD.MOV.U32 R9, RZ, RZ, R18 ;  /* 0x000000ffff097224 */ /* 0x000fc800078e0012 */
[----:B------:R-:W3:Y:S08]  /*e9b0*/  LDC R23, c[0x0][0x144] ;  /* 0x00005100ff177b82 */ /* 0x000ef00000000800 */
[----:B------:R-:W4:Y:S08]  /*e9c0*/  LDC R12, c[0x0][0x630] ;  /* 0x00018c00ff0c7b82 */ /* 0x000f300000000800 */
[----:B------:R-:W2:Y:S01]  /*e9d0*/  LDC.64 R14, c[0x0][0x620] ;  /* 0x00018800ff0e7b82 */ /* 0x000ea20000000a00 */
[----:B-1----:R-:W-:-:S04]  /*e9e0*/  ISETP.NE.U32.AND P0, PT, R10, RZ, PT ;  /* 0x000000ff0a00720c */ /* 0x002fc80003f05070 */
[----:B------:R-:W-:Y:S02]  /*e9f0*/  ISETP.NE.AND.EX P0, PT, R11, RZ, PT, P0 ;  /* 0x000000ff0b00720c */ /* 0x000fe40003f05300 */
[----:B0-----:R-:W-:-:S05]  /*ea00*/  I2FP.F32.U32 R0, R20 ;  /* 0x0000001400007245 */ /* 0x001fca0000201000 */
[----:B------:R-:W-:-:S04]  /*ea10*/  FMUL R0, R0, UR4 ;  /* 0x0000000400007c20 */ /* 0x000fc80008400000 */
[----:B------:R0:W1:Y:S02]  /*ea20*/  F2I.U32.TRUNC.NTZ R21, R0 ;  /* 0x0000000000157305 */ /* 0x000064000020f000 */
[----:B---34-:R-:W-:Y:S05]  /*ea30*/  @!P0 BRA `(.L_x_388) ;  /* 0x0000000000288947 */ /* 0x018fea0003800000 */
[----:B0-----:R-:W0:Y:S02]  /*ea40*/  LDC R0, c[0x0][0x634] ;  /* 0x00018d00ff007b82 */ /* 0x001e240000000800 */
        /* <DEDUP_REMOVED lines=9> */
.L_x_388:
[-CC-:B------:R-:W-:Y:S01]  /*eae0*/  SHF.R.U64 R22, R8, R12.reuse, R9.reuse ;  /* 0x0000000c08167219 */ /* 0x180fe20000001209 */
[----:B------:R-:W3:Y:S01]  /*eaf0*/  LDC.64 R30, c[0x0][0x640] ;  /* 0x00019000ff1e7b82 */ /* 0x000ee20000000a00 */
[----:B0-----:R-:W-:Y:S01]  /*eb00*/  SHF.R.U32.HI R0, RZ, R12, R9 ;  /* 0x0000000cff007219 */ /* 0x001fe20000011609 */
[----:B------:R-:W-:Y:S01]  /*eb10*/  IMAD.MOV.U32 R4, RZ, RZ, R19 ;  /* 0x000000ffff047224 */ /* 0x000fe200078e0013 */
[----:B------:R-:W-:Y:S01]  /*eb20*/  IADD3 R3, P0, RZ, -R22, RZ ;  /* 0x80000016ff037210 */ /* 0x000fe20007f1e0ff */
[----:B-1----:R-:W-:Y:S01]  /*eb30*/  IMAD.MOV R21, RZ, RZ, -R21 ;  /* 0x000000ffff157224 */ /* 0x002fe200078e0a15 */
[----:B------:R-:W-:Y:S01]  /*eb40*/  ULDC UR4, c[0x0][0x154] ;  /* 0x0000550000047ab9 */ /* 0x000fe20000000800 */
[----:B------:R-:W-:Y:S02]  /*eb50*/  IMAD.MOV.U32 R7, RZ, RZ, 0x1 ;  /* 0x00000001ff077424 */ /* 0x000fe400078e00ff */
[----:B------:R-:W0:Y:S01]  /*eb60*/  LDC R6, c[0x0][0x618] ;  /* 0x00018600ff067b82 */ /* 0x000e220000000800 */
[----:B------:R-:W-:-:S02]  /*eb70*/  IMAD.X R5, RZ, RZ, ~R0, P0 ;  /* 0x000000ffff057224 */ /* 0x000fc400000e0e00 */
[----:B------:R-:W-:Y:S02]  /*eb80*/  IMAD R26, R23, R21, R20 ;  /* 0x00000015171a7224 */ /* 0x000fe400078e0214 */
[-C--:B--2---:R-:W-:Y:S02]  /*eb90*/  IMAD R0, R5, R14.reuse, RZ ;  /* 0x0000000e05007224 */ /* 0x084fe400078e02ff */
[----:B------:R-:W-:Y:S01]  /*eba0*/  IMAD.MOV.U32 R5, RZ, RZ, R18 ;  /* 0x000000ffff057224 */ /* 0x000fe200078e0012 */
[----:B------:R-:W1:Y:S01]  /*ebb0*/  LDC R8, c[0x0][0x608] ;  /* 0x00018200ff087b82 */ /* 0x000e620000000800 */
[----:B------:R-:W-:-:S04]  /*ebc0*/  IMAD.WIDE.U32 R4, R3, R14, R4 ;  /* 0x0000000e03047225 */ /* 0x000fc800078e0004 */
[----:B------:R-:W-:-:S03]  /*ebd0*/  IMAD R3, R3, R15, R0 ;  /* 0x0000000f03037224 */ /* 0x000fc600078e0200 */
[----:B------:R-:W2:Y:S01]  /*ebe0*/  LDC R28, c[0x0][0x658] ;  /* 0x00019600ff1c7b82 */ /* 0x000ea20000000800 */
[----:B------:R-:W-:Y:S01]  /*ebf0*/  I2FP.F32.U32 R0, R24 ;  /* 0x0000001800007245 */ /* 0x000fe20000201000 */
[----:B------:R-:W-:Y:S01]  /*ec00*/  IMAD.IADD R3, R5, 0x1, R3 ;  /* 0x0000000105037824 */ /* 0x000fe200078e0203 */
[----:B---3--:R-:W-:Y:S01]  /*ec10*/  ISETP.NE.U32.AND P0, PT, R30, RZ, PT ;  /* 0x000000ff1e00720c */ /* 0x008fe20003f05070 */
[----:B------:R-:W-:Y:S02]  /*ec20*/  IMAD.MOV.U32 R5, RZ, RZ, -0x1 ;  /* 0xffffffffff057424 */ /* 0x000fe400078e00ff */
[----:B------:R-:W-:Y:S02]  /*ec30*/  FMUL R0, R0, UR4 ;  /* 0x0000000400007c20 */ /* 0x000fe40008400000 */
[----:B------:R-:W3:Y:S01]  /*ec40*/  LDC R15, c[0x0][0x148] ;  /* 0x00005200ff0f7b82 */ /* 0x000ee20000000800 */
[----:B0-----:R-:W-:Y:S01]  /*ec50*/  SHF.R.U64 R12, R4, R6, R3 ;  /* 0x00000006040c7219 */ /* 0x001fe20000001203 */
[----:B------:R0:W4:Y:S01]  /*ec60*/  F2I.U32.TRUNC.NTZ R14, R0 ;  /* 0x00000000000e7305 */ /* 0x000122000020f000 */
[----:B------:R-:W-:-:S02]  /*ec70*/  ISETP.NE.AND.EX P0, PT, R31, RZ, PT, P0 ;  /* 0x000000ff1f00720c */ /* 0x000fc40003f05300 */
[----:B------:R-:W-:-:S03]  /*ec80*/  SHF.R.U32.HI R3, RZ, R6, R3 ;  /* 0x00000006ff037219 */ /* 0x000fc60000011603 */
[----:B------:R-:W0:Y:S01]  /*ec90*/  LDC R20, c[0x0][0x600] ;  /* 0x00018000ff147b82 */ /* 0x000e220000000800 */
[-CC-:B-1----:R-:W-:Y:S02]  /*eca0*/  SHF.R.U64 R10, R12, R8.reuse, R3.reuse ;  /* 0x000000080c0a7219 */ /* 0x182fe40000001203 */
[----:B------:R-:W-:-:S05]  /*ecb0*/  SHF.R.U32.HI R3, RZ, R8, R3 ;  /* 0x00000008ff037219 */ /* 0x000fca0000011603 */
[----:B------:R-:W1:Y:S01]  /*ecc0*/  LDC R23, c[0x0][0x648] ;  /* 0x00019200ff177b82 */ /* 0x000e620000000800 */
[-C--:B--2---:R-:W-:Y:S02]  /*ecd0*/  SHF.L.U32 R4, R5, R28.reuse, RZ ;  /* 0x0000001c05047219 */ /* 0x084fe400000006ff */
[-CC-:B------:R-:W-:Y:S02]  /*ece0*/  SHF.R.U64 R13, R10, R28.reuse, R3.reuse ;  /* 0x0000001c0a0d7219 */ /* 0x180fe40000001203 */
[----:B------:R-:W-:Y:S02]  /*ecf0*/  SHF.R.U32.HI R5, RZ, R28, R3 ;  /* 0x0000001cff057219 */ /* 0x000fe40000011603 */
[----:B------:R-:W-:Y:S01]  /*ed00*/  LOP3.LUT R21, RZ, R4, RZ, 0x33, !PT ;  /* 0x00000004ff157212 */ /* 0x000fe200078e33ff */
[----:B------:R-:W2:Y:S01]  /*ed10*/  LDC R25, c[0x0][0x638] ;  /* 0x00018e00ff197b82 */ /* 0x000ea20000000800 */
[----:B------:R-:W-:Y:S01]  /*ed20*/  SHF.L.U32 R28, R7, R28, RZ ;  /* 0x0000001c071c7219 */ /* 0x000fe200000006ff */
[----:B------:R-:W-:-:S06]  /*ed30*/  IMAD.MOV.U32 R4, RZ, RZ, R13 ;  /* 0x000000ffff047224 */ /* 0x000fcc00078e000d */
[----:B------:R-:W0:Y:S01]  /*ed40*/  LDC R27, c[0x0][0x610] ;  /* 0x00018400ff1b7b82 */ /* 0x000e220000000800 */
[----:B----4-:R-:W-:Y:S05]  /*ed50*/  @!P0 BRA `(.L_x_389) ;  /* 0x0000000000288947 */ /* 0x010fea0003800000 */
        /* <DEDUP_REMOVED lines=10> */
.L_x_389:
[----:B------:R-:W4:Y:S01]  /*ee00*/  LDC R3, c[0x0][0x65c] ;  /* 0x00019700ff037b82 */ /* 0x000f220000000800 */
[----:B01----:R-:W-:Y:S01]  /*ee10*/  SHF.R.U64 R0, R4, R23, R5 ;  /* 0x0000001704007219 */ /* 0x003fe20000001205 */
[----:B------:R-:W-:Y:S02]  /*ee20*/  VIADD R5, R20, 0xffffffff ;  /* 0xffffffff14057836 */ /* 0x000fe40000000000 */
[----:B------:R-:W-:Y:S02]  /*ee30*/  IMAD.MOV R14, RZ, RZ, -R14 ;  /* 0x000000ffff0e7224 */ /* 0x000fe400078e0a0e */
[----:B------:R-:W-:Y:S01]  /*ee40*/  IMAD.MOV R4, RZ, RZ, -R0 ;  /* 0x000000ffff047224 */ /* 0x000fe200078e0a00 */
[----:B------:R-:W-:Y:S01]  /*ee50*/  LOP3.LUT R5, R12, R5, RZ, 0xc0, !PT ;  /* 0x000000050c057212 */ /* 0x000fe200078ec0ff */
[----:B------:R-:W-:Y:S01]  /*ee60*/  IMAD.MOV.U32 R6, RZ, RZ, 0x1 ;  /* 0x00000001ff067424 */ /* 0x000fe200078e00ff */
[----:B----4-:R-:W-:Y:S02]  /*ee70*/  ISETP.NE.AND P0, PT, R3, 0x1, PT ;  /* 0x000000010300780c */ /* 0x010fe40003f05270 */
[----:B------:R-:W-:-:S05]  /*ee80*/  LOP3.LUT R3, R10, R21, RZ, 0xc0, !PT ;  /* 0x000000150a037212 */ /* 0x000fca00078ec0ff */
[----:B------:R-:W-:Y:S02]  /*ee90*/  IMAD R3, R28, R0, R3 ;  /* 0x000000001c037224 */ /* 0x000fe400078e0203 */
[----:B--2---:R-:W-:-:S04]  /*eea0*/  IMAD R0, R4, R25, R13 ;  /* 0x0000001904007224 */ /* 0x004fc800078e020d */
[----:B---3--:R-:W-:Y:S02]  /*eeb0*/  @P0 IMAD R26, R15, R14, R24 ;  /* 0x0000000e0f1a0224 */ /* 0x008fe400078e0218 */
[----:B------:R-:W-:Y:S01]  /*eec0*/  IMAD R4, R0, R20, R5 ;  /* 0x0000001400047224 */ /* 0x000fe200078e0205 */
[----:B------:R-:W-:Y:S01]  /*eed0*/  PRMT R0, R6, 0x7610, R0 ;  /* 0x0000761006007816 */ /* 0x000fe20000000000 */
[----:B------:R-:W-:-:S05]  /*eee0*/  IMAD R3, R3, R27, R26 ;  /* 0x0000001b03037224 */ /* 0x000fca00078e021a */
[----:B------:R-:W-:Y:S02]  /*eef0*/  SEL R5, R4, R3, !P0 ;  /* 0x0000000304057207 */ /* 0x000fe40004000000 */
[----:B------:R-:W-:-:S03]  /*ef00*/  SEL R3, R3, R4, !P0 ;  /* 0x0000000403037207 */ /* 0x000fc60004000000 */
[----:B------:R0:W-:Y:S04]  /*ef10*/  STL [R1], R5 ;  /* 0x0000000501007387 */ /* 0x0001e80000100800 */
.L_x_387:
[----:B------:R-:W-:Y:S01]  /*ef20*/  LOP3.LUT P0, RZ, R0, 0xff, RZ, 0xc0, !PT ;  /* 0x000000ff00ff7812 */ /* 0x000fe2000780c0ff */
[----:B------:R-:W-:-:S12]  /*ef30*/  IMAD.MOV.U32 R23, RZ, RZ, R3 ;  /* 0x000000ffff177224 */ /* 0x000fd800078e0003 */
[----:B------:R-:W-:Y:S05]  /*ef40*/  @P0 BRA `(.L_x_390) ;  /* 0xffffff2000bc0947 */ /* 0x000fea000383ffff */
[----:B------:R-:W-:Y:S05]  /*ef50*/  EXIT ;  /* 0x000000000000794d */ /* 0x000fea0003800000 */
.L_x_7:
[----:B0-----:R-:W-:Y:S01]  /*ef60*/  ULDC.64 UR4, c[0x0][0x650] ;  /* 0x0001940000047ab9 */ /* 0x001fe20000000a00 */
[----:B------:R-:W-:Y:S01]  /*ef70*/  PRMT R6, RZ, 0x7610, R6 ;  /* 0x00007610ff067816 */ /* 0x000fe20000000006 */
[----:B------:R-:W-:Y:S01]  /*ef80*/  IMAD.MOV.U32 R2, RZ, RZ, -0x1 ;  /* 0xffffffffff027424 */ /* 0x000fe200078e00ff */
[----:B------:R-:W-:Y:S01]  /*ef90*/  ISETP.GE.U32.AND P0, PT, R19, UR4, PT ;  /* 0x0000000413007c0c */ /* 0x000fe2000bf06070 */
[----:B------:R-:W-:Y:S02]  /*efa0*/  IMAD.MOV.U32 R21, RZ, RZ, -0x1 ;  /* 0xffffffffff157424 */ /* 0x000fe400078e00ff */
[----:B------:R-:W-:Y:S01]  /*efb0*/  IMAD.MOV.U32 R13, RZ, RZ, -0x1 ;  /* 0xffffffffff0d7424 */ /* 0x000fe200078e00ff */
[----:B------:R-:W-:-:S13]  /*efc0*/  ISETP.GE.U32.AND.EX P0, PT, R18, UR5, PT, P0 ;  /* 0x0000000512007c0c */ /* 0x000fda000bf06100 */
[----:B------:R-:W-:Y:S05]  /*efd0*/  @P0 BRA `(.L_x_391) ;  /* 0x0000000400340947 */ /* 0x000fea0003800000 */
        /* <DEDUP_REMOVED lines=18> */
.L_x_392:
[----:B------:R-:W0:Y:S01]  /*f100*/  LDC.64 R26, c[0x0][0x640] ;  /* 0x00019000ff1a7b82 */ /* 0x000e220000000a00 */
[-C--:B------:R-:W-:Y:S01]  /*f110*/  SHF.R.U64 R16, R12, R6.reuse, R13 ;  /* 0x000000060c107219 */ /* 0x080fe2000000120d */
[----:B------:R-:W-:Y:S01]  /*f120*/  IMAD.MOV.U32 R8, RZ, RZ, R19 ;  /* 0x000000ffff087224 */ /* 0x000fe200078e0013 */
[----:B------:R-:W-:Y:S01]  /*f130*/  SHF.R.U32.HI R2, RZ, R6, R13 ;  /* 0x00000006ff027219 */ /* 0x000fe2000001160d */
[----:B------:R-:W-:Y:S01]  /*f140*/  IMAD.MOV.U32 R28, RZ, RZ, 0x1 ;  /* 0x00000001ff1c7424 */ /* 0x000fe200078e00ff */
        /* <DEDUP_REMOVED lines=9> */
[----:B0-----:R-:W-:-:S03]  /*f1e0*/  ISETP.NE.U32.AND P0, PT, R26, RZ, PT ;  /* 0x000000ff1a00720c */ /* 0x001fc60003f05070 */
[----:B------:R-:W-:Y:S01]  /*f1f0*/  IMAD.IADD R9, R9, 0x1, R11 ;  /* 0x0000000109097824 */ /* 0x000fe200078e020b */
[----:B------:R-:W-:Y:S02]  /*f200*/  ISETP.NE.AND.EX P0, PT, R27, RZ, PT, P0 ;  /* 0x000000ff1b00720c */ /* 0x000fe40003f05300 */
[----:B------:R-:W0:Y:S02]  /*f210*/  LDC R20, c[0x0][0x600] ;  /* 0x00018000ff147b82 */ /* 0x000e240000000800 */
[-CC-:B-1----:R-:W-:Y:S01]  /*f220*/  SHF.R.U64 R6, R8, R10.reuse, R9.reuse ;  /* 0x0000000a08067219 */ /* 0x182fe20000001209 */
[----:B------:R-:W-:Y:S01]  /*f230*/  IMAD.MOV.U32 R8, RZ, RZ, -0x1 ;  /* 0xffffffffff087424 */ /* 0x000fe200078e00ff */
[----:B------:R-:W-:-:S04]  /*f240*/  SHF.R.U32.HI R9, RZ, R10, R9 ;  /* 0x0000000aff097219 */ /* 0x000fc80000011609 */
[----:B------:R-:W1:Y:S01]  /*f250*/  LDC R22, c[0x0][0x648] ;  /* 0x00019200ff167b82 */ /* 0x000e620000000800 */
[-CC-:B--2---:R-:W-:Y:S02]  /*f260*/  SHF.R.U64 R21, R6, R12.reuse, R9.reuse ;  /* 0x0000000c06157219 */ /* 0x184fe40000001209 */
[----:B------:R-:W-:-:S05]  /*f270*/  SHF.R.U32.HI R2, RZ, R12, R9 ;  /* 0x0000000cff027219 */ /* 0x000fca0000011609 */
[----:B------:R-:W2:Y:S01]  /*f280*/  LDC R24, c[0x0][0x638] ;  /* 0x00018e00ff187b82 */ /* 0x000ea20000000800 */
[-C--:B---3--:R-:W-:Y:S02]  /*f290*/  SHF.L.U32 R8, R8, R25.reuse, RZ ;  /* 0x0000001908087219 */ /* 0x088fe400000006ff */
[-CC-:B------:R-:W-:Y:S02]  /*f2a0*/  SHF.R.U64 R23, R21, R25.reuse, R2.reuse ;  /* 0x0000001915177219 */ /* 0x180fe40000001202 */
[----:B------:R-:W-:Y:S02]  /*f2b0*/  LOP3.LUT R30, RZ, R8, RZ, 0x33, !PT ;  /* 0x00000008ff1e7212 */ /* 0x000fe400078e33ff */
[----:B------:R-:W-:Y:S01]  /*f2c0*/  SHF.R.U32.HI R9, RZ, R25, R2 ;  /* 0x00000019ff097219 */ /* 0x000fe20000011602 */
[----:B------:R-:W3:Y:S01]  /*f2d0*/  LDC R29, c[0x0][0x610] ;  /* 0x00018400ff1d7b82 */ /* 0x000ee20000000800 */
[----:B------:R-:W-:Y:S01]  /*f2e0*/  IMAD.MOV.U32 R8, RZ, RZ, R23 ;  /* 0x000000ffff087224 */ /* 0x000fe200078e0017 */
[----:B------:R-:W-:Y:S06]  /*f2f0*/  @!P0 BRA `(.L_x_393) ;  /* 0x0000000000288947 */ /* 0x000fec0003800000 */
        /* <DEDUP_REMOVED lines=10> */
.L_x_393:
[----:B------:R-:W4:Y:S01]  /*f3a0*/  LDC R2, c[0x0][0x65c] ;  /* 0x00019700ff027b82 */ /* 0x000f220000000800 */
[----:B-1----:R-:W-:Y:S01]  /*f3b0*/  SHF.R.U64 R5, R8, R22, R9 ;  /* 0x0000001608057219 */ /* 0x002fe20000001209 */
[----:B0-----:R-:W-:Y:S01]  /*f3c0*/  VIADD R9, R20, 0xffffffff ;  /* 0xffffffff14097836 */ /* 0x001fe20000000000 */
[----:B------:R-:W-:Y:S01]  /*f3d0*/  SHF.L.U32 R28, R28, R25, RZ ;  /* 0x000000191c1c7219 */ /* 0x000fe200000006ff */
[----:B------:R-:W-:Y:S02]  /*f3e0*/  IMAD.MOV.U32 R13, RZ, RZ, R16 ;  /* 0x000000ffff0d7224 */ /* 0x000fe400078e0010 */
[----:B------:R-:W-:Y:S01]  /*f3f0*/  IMAD.MOV R8, RZ, RZ, -R5 ;  /* 0x000000ffff087224 */ /* 0x000fe200078e0a05 */
[----:B----4-:R-:W-:Y:S02]  /*f400*/  ISETP.NE.AND P0, PT, R2, 0x1, PT ;  /* 0x000000010200780c */ /* 0x010fe40003f05270 */
[----:B------:R-:W-:-:S05]  /*f410*/  LOP3.LUT R2, R21, R30, RZ, 0xc0, !PT ;  /* 0x0000001e15027212 */ /* 0x000fca00078ec0ff */
[----:B------:R-:W-:Y:S01]  /*f420*/  IMAD R2, R28, R5, R2 ;  /* 0x000000051c027224 */ /* 0x000fe200078e0202 */
[----:B------:R-:W-:Y:S01]  /*f430*/  LOP3.LUT R5, R6, R9, RZ, 0xc0, !PT ;  /* 0x0000000906057212 */ /* 0x000fe200078ec0ff */
[----:B------:R-:W-:-:S04]  /*f440*/  IMAD.MOV.U32 R6, RZ, RZ, 0x1 ;  /* 0x00000001ff067424 */ /* 0x000fc800078e00ff */
[----:B------:R-:W-:Y:S02]  /*f450*/  @P0 IMAD R3, R7, R14, R4 ;  /* 0x0000000e07030224 */ /* 0x000fe400078e0204 */
[----:B--2---:R-:W-:Y:S02]  /*f460*/  IMAD R4, R8, R24, R23 ;  /* 0x0000001808047224 */ /* 0x004fe400078e0217 */
[----:B---3--:R-:W-:Y:S02]  /*f470*/  IMAD R2, R2, R29, R3 ;  /* 0x0000001d02027224 */ /* 0x008fe400078e0203 */
[----:B------:R-:W-:-:S05]  /*f480*/  IMAD R3, R4, R20, R5 ;  /* 0x0000001404037224 */ /* 0x000fca00078e0205 */
[----:B------:R-:W-:Y:S02]  /*f490*/  SEL R21, R3, R2, !P0 ;  /* 0x0000000203157207 */ /* 0x000fe40004000000 */
[----:B------:R-:W-:-:S07]  /*f4a0*/  SEL R2, R2, R3, !P0 ;  /* 0x0000000302027207 */ /* 0x000fce0004000000 */
.L_x_391:
[----:B------:R-:W-:-:S08]  /*f4b0*/  NOP ;  /* 0x0000000000007918 */ /* 0x000fd00000000000 */
[----:B------:R-:W0:-:S00]  /*f4c0*/  USETMAXREG.DEALLOC.CTAPOOL 0x28 ;  /* 0x00000028000079c8 */ /* 0x000e0000080e0500 */
[----:B0-----:R-:W-:-:S13]  /*f4d0*/  ISETP.NE.AND P0, PT, R0, RZ, PT ;  /* 0x000000ff0000720c */ /* 0x001fda0003f05270 */
[----:B------:R-:W-:Y:S05]  /*f4e0*/  @P0 EXIT ;  /* 0x000000000000094d */ /* 0x000fea0003800000 */
[----:B------:R-:W-:Y:S01]  /*f4f0*/  LOP3.LUT P0, RZ, R6, 0xff, RZ, 0xc0, !PT ;  /* 0x000000ff06ff7812 */ /* 0x000fe2000780c0ff */
[----:B------:R-:W-:Y:S02]  /*f500*/  IMAD.MOV.U32 R11, RZ, RZ, 0x1 ;  /* 0x00000001ff0b7424 */ /* 0x000fe400078e00ff */
[----:B------:R-:W-:-:S10]  /*f510*/  IMAD.MOV.U32 R10, RZ, RZ, RZ ;  /* 0x000000ffff0a7224 */ /* 0x000fd400078e00ff */
[----:B------:R-:W-:Y:S05]  /*f520*/  @!P0 BRA `(.L_x_394) ;  /* 0x0000000c00548947 */ /* 0x000fea0003800000 */
[----:B------:R-:W0:Y:S01]  /*f530*/  LDC R0, c[0x0][0x28c] ;  /* 0x0000a300ff007b82 */ /* 0x000e220000000800 */
[----:B------:R-:W1:Y:S01]  /*f540*/  S2R R8, SR_CgaCtaId ;  /* 0x0000000000087919 */ /* 0x000e620000008800 */
[----:B------:R-:W-:Y:S01]  /*f550*/  ULDC UR5, c[0x0][0x658] ;  /* 0x0001960000057ab9 */ /* 0x000fe20000000800 */
[----:B------:R-:W-:Y:S01]  /*f560*/  UMOV UR7, 0xffffffff ;  /* 0xffffffff00077882 */ /* 0x000fe20000000000 */
[----:B------:R-:W-:Y:S01]  /*f570*/  ULDC UR6, c[0x0][0xc] ;  /* 0x0000030000067ab9 */ /* 0x000fe20000000800 */
[----:B------:R-:W-:Y:S01]  /*f580*/  USHF.L.U32 UR8, UR7, UR5, URZ ;  /* 0x0000000507087299 */ /* 0x000fe2000800063f */
[----:B------:R-:W-:Y:S01]  /*f590*/  IMAD.MOV.U32 R5, RZ, RZ, 0x2c00 ;  /* 0x00002c00ff057424 */ /* 0x000fe200078e00ff */
[----:B------:R-:W-:Y:S01]  /*f5a0*/  UMOV UR9, 0x1 ;  /* 0x0000000100097882 */ /* 0x000fe20000000000 */
[----:B------:R-:W-:Y:S01]  /*f5b0*/  ULDC UR7, c[0x0][0x10] ;  /* 0x0000040000077ab9 */ /* 0x000fe20000000800 */
[----:B------:R-:W-:Y:S01]  /*f5c0*/  USHF.L.U32 UR18, UR9, UR5, URZ ;  /* 0x0000000509127299 */ /* 0x000fe2000800063f */
[----:B------:R-:W-:Y:S01]  /*f5d0*/  BSSY B0, `(.L_x_394) ;  /* 0x00000ca000007945 */ /* 0x000fe20003800000 */
[----:B------:R-:W-:Y:S01]  /*f5e0*/  UIMAD.WIDE.U32 UR6, UR6, UR7, URZ ;  /* 0x00000007060672a5 */ /* 0x000fe2000f8e003f */
[----:B------:R-:W-:Y:S01]  /*f5f0*/  IMAD.MOV.U32 R6, RZ, RZ, 0x1 ;  /* 0x00000001ff067424 */ /* 0x000fe200078e00ff */
[----:B------:R-:W-:Y:S01]  /*f600*/  ULDC UR5, c[0x0][0x14] ;  /* 0x0000050000057ab9 */ /* 0x000fe20000000800 */
[----:B------:R-:W-:Y:S01]  /*f610*/  LOP3.LUT R9, R17, 0x2, RZ, 0xfc, !PT ;  /* 0x0000000211097812 */ /* 0x000fe200078efcff */
[----:B------:R-:W-:Y:S01]  /*f620*/  UIMAD.WIDE.U32 UR22, UR6, UR5, URZ ;  /* 0x00000005061672a5 */ /* 0x000fe2000f8e003f */
[----:B------:R-:W-:Y:S01]  /*f630*/  IMAD.MOV.U32 R11, RZ, RZ, 0x1 ;  /* 0x00000001ff0b7424 */ /* 0x000fe200078e00ff */
[----:B------:R-:W-:Y:S01]  /*f640*/  UIMAD UR13, UR7, UR5, URZ ;  /* 0x00000005070d72a4 */ /* 0x000fe2000f8e023f */
[----:B------:R-:W-:Y:S01]  /*f650*/  IMAD.MOV.U32 R10, RZ, RZ, RZ ;  /* 0x000000ffff0a7224 */ /* 0x000fe200078e00ff */
[----:B------:R-:W-:Y:S01]  /*f660*/  ULDC UR4, c[0x0][0x600] ;  /* 0x0001800000047ab9 */ /* 0x000fe20000000800 */
[----:B------:R-:W-:-:S02]  /*f670*/  ULOP3.LUT UR17, URZ, UR8, URZ, 0x33, !UPT ;  /* 0x000000083f117292 */ /* 0x000fc4000f8e333f */
[----:B------:R-:W-:Y:S01]  /*f680*/  UIADD3 UR4, UR4, -0x1, URZ ;  /* 0xffffffff04047890 */ /* 0x000fe2000fffe03f */
[----:B0-----:R-:W-:Y:S01]  /*f690*/  VIADD R0, R0, 0x7f ;  /* 0x0000007f00007836 */ /* 0x001fe20000000000 */
[----:B------:R-:W-:Y:S01]  /*f6a0*/  UIADD3 UR13, UR23, UR13, URZ ;  /* 0x0000000d170d7290 */ /* 0x000fe2000fffe03f */
[----:B------:R-:W-:-:S03]  /*f6b0*/  ULDC.64 UR24, c[0x0][0x198] ;  /* 0x0000660000187ab9 */ /* 0x000fc60000000a00 */
[----:B------:R-:W-:-:S04]  /*f6c0*/  SHF.R.S32.HI R3, RZ, 0x1f, R0 ;  /* 0x0000001fff037819 */ /* 0x000fc80000011400 */
[----:B------:R-:W-:Y:S02]  /*f6d0*/  LEA.HI R3, R3, R0, RZ, 0x7 ;  /* 0x0000000003037211 */ /* 0x000fe400078f38ff */
[----:B-1----:R-:W-:Y:S02]  /*f6e0*/  LOP3.LUT R8, R8, 0x1, RZ, 0xc0, !PT ;  /* 0x0000000108087812 */ /* 0x002fe400078ec0ff */
[----:B------:R-:W-:-:S03]  /*f6f0*/  SHF.R.S32.HI R7, RZ, 0x7, R3 ;  /* 0x00000007ff077819 */ /* 0x000fc60000011403 */
[----:B------:R-:W-:Y:S02]  /*f700*/  IMAD R0, R8, R5, 0x18100 ;  /* 0x0001810008007424 */ /* 0x000fe400078e0205 */
[----:B------:R-:W-:-:S07]  /*f710*/  VIADD R12, R7, 0x1 ;  /* 0x00000001070c7836 */ /* 0x000fce0000000000 */
.L_x_405:
[----:B------:R-:W-:-:S03]  /*f720*/  UMOV UR5, 0xffffffff ;  /* 0xffffffff00057882 */ /* 0x000fc60000000000 */
[----:B------:R-:W-:Y:S05]  /*f730*/  BRA.DIV UR5, `(.L_x_395) ;  /* 0x0000000e05b87947 */ /* 0x000fea000b800000 */
[----:B------:R-:W-:-:S13]  /*f740*/  ELECT P6, URZ, PT ;  /* 0x00000000003f782f */ /* 0x000fda00038c0000 */
.L_x_416:
[----:B------:R-:W0:Y:S01]  /*f750*/  LDC R3, c[0x0][0x28c] ;  /* 0x0000a300ff037b82 */ /* 0x000e220000000800 */
[----:B------:R-:W-:Y:S01]  /*f760*/  BSSY B1, `(.L_x_396) ;  /* 0x000003a000017945 */ /* 0x000fe20003800000 */
[----:B0-----:R-:W-:-:S13]  /*f770*/  ISETP.LT.OR P6, PT, R3, 0x1, !P6 ;  /* 0x000000010300780c */ /* 0x001fda00077c1670 */
[----:B------:R-:W-:Y:S05]  /*f780*/  @P6 BRA `(.L_x_397) ;  /* 0x0000000000dc6947 */ /* 0x000fea0003800000 */
[----:B------:R-:W-:Y:S02]  /*f790*/  IMAD R21, R21, 0x2, R8 ;  /* 0x0000000215157824 */ /* 0x000fe400078e0208 */
[----:B------:R-:W-:Y:S02]  /*f7a0*/  IMAD R15, R2, 0xc0, RZ ;  /* 0x000000c0020f7824 */ /* 0x000fe400078e02ff */
[----:B------:R-:W-:Y:S02]  /*f7b0*/  IMAD.MOV.U32 R20, RZ, RZ, RZ ;  /* 0x000000ffff147224 */ /* 0x000fe400078e00ff */
[----:B------:R-:W-:Y:S02]  /*f7c0*/  IMAD.MOV.U32 R2, RZ, RZ, R12 ;  /* 0x000000ffff027224 */ /* 0x000fe400078e000c */
[----:B------:R-:W-:Y:S02]  /*f7d0*/  IMAD.MOV.U32 R3, RZ, RZ, R11 ;  /* 0x000000ffff037224 */ /* 0x000fe400078e000b */
[----:B------:R-:W-:-:S02]  /*f7e0*/  IMAD.MOV.U32 R5, RZ, RZ, R10 ;  /* 0x000000ffff057224 */ /* 0x000fc400078e000a */
[----:B------:R-:W-:-:S07]  /*f7f0*/  IMAD R21, R21, 0x58, RZ ;  /* 0x0000005815157824 */ /* 0x000fce00078e02ff */
.L_x_400:
[----:B------:R-:W0:Y:S01]  /*f800*/  S2R R23, SR_CgaCtaId ;  /* 0x0000000000177919 */ /* 0x000e220000008800 */
[----:B------:R-:W-:Y:S01]  /*f810*/  MOV R4, 0x400 ;  /* 0x0000040000047802 */ /* 0x000fe20000000f00 */
[----:B------:R-:W1:Y:S03]  /*f820*/  S2R R14, SR_TID.X ;  /* 0x00000000000e7919 */ /* 0x000e660000002100 */
[----:B0-----:R-:W-:Y:S02]  /*f830*/  LEA R16, R23, R4, 0x18 ;  /* 0x0000000417107211 */ /* 0x001fe400078ec0ff */
[----:B------:R-:W-:Y:S02]  /*f840*/  SHF.L.U32 R4, R3, 0x1f, RZ ;  /* 0x0000001f03047819 */ /* 0x000fe400000006ff */
[----:B-1----:R-:W-:Y:S01]  /*f850*/  LOP3.LUT P1, RZ, R14, 0x7f, RZ, 0xc0, !PT ;  /* 0x0000007f0eff7812 */ /* 0x002fe2000782c0ff */
[----:B------:R-:W-:-:S04]  /*f860*/  IMAD R23, R5, 0x8, R16 ;  /* 0x0000000805177824 */ /* 0x000fc800078e0210 */
[----:B------:R-:W0:Y:S08]  /*f870*/  SYNCS.PHASECHK.TRANS64.TRYWAIT P0, [R23+URZ+0x20], R4 ;  /* 0x00002004170075a7 */ /* 0x000e30000800017f */
[----:B------:R-:W1:Y:S01]  /*f880*/  @!P1 LDC R14, c[0x0][0x500] ;  /* 0x00014000ff0e9b82 */ /* 0x000e620000000800 */
[----:B0-----:R-:W-:Y:S05]  /*f890*/  @!P0 BRA `(.L_x_398) ;  /* 0x0000000c00808947 */ /* 0x001fea0003800000 */
.L_x_417:
[----:B0-----:R-:W-:Y:S01]  /*f8a0*/  PRMT R4, R9, 0x9910, RZ ;  /* 0x0000991009047816 */ /* 0x001fe200000000ff */
[----:B-1----:R0:W-:Y:S03]  /*f8b0*/  @!P1 SYNCS.ARRIVE.TRANS64 RZ, [R23+URZ], R14 ;  /* 0x0000000e17ff99a7 */ /* 0x0021e6000800003f */
[----:B------:R-:W-:-:S13]  /*f8c0*/  ISETP.NE.AND P0, PT, R4, 0x2, PT ;  /* 0x000000020400780c */ /* 0x000fda0003f05270 */
[----:B0-----:R-:W-:Y:S05]  /*f8d0*/  @P0 BRA `(.L_x_399) ;  /* 0x0000000000040947 */ /* 0x001fea0003800000 */
[----:B------:R-:W-:Y:S01]  /*f8e0*/  BPT.TRAP 0x1 ;  /* 0x000000040000795c */ /* 0x000fe20000300000 */
.L_x_399:
[----:B------:R-:W-:Y:S01]  /*f8f0*/  IMAD R4, R5, 0x6000, R16 ;  /* 0x0000600005047824 */ /* 0x000fe200078e0210 */
[----:B------:R-:W-:Y:S01]  /*f900*/  R2UR UR19, R16 ;  /* 0x00000000101372ca */ /* 0x000fe200000e0000 */
[----:B------:R-:W-:Y:S01]  /*f910*/  VIADD R2, R2, 0xffffffff ;  /* 0xffffffff02027836 */ /* 0x000fe20000000000 */
[----:B------:R-:W-:Y:S01]  /*f920*/  R2UR UR9, R23 ;  /* 0x00000000170972ca */ /* 0x000fe200000e0000 */
[----:B------:R-:W-:Y:S01]  /*f930*/  UIADD3 UR6, UP0, UR24, 0xf0, URZ ;  /* 0x000000f018067890 */ /* 0x000fe2000ff1e03f */
[----:B------:R-:W-:Y:S01]  /*f940*/  R2UR UR5, R4 ;  /* 0x00000000040572ca */ /* 0x000fe200000e0000 */
[----:B------:R-:W-:Y:S01]  /*f950*/  IMAD R4, R5, 0x5800, R0 ;  /* 0x0000580005047824 */ /* 0x000fe200078e0200 */
[----:B------:R-:W-:Y:S01]  /*f960*/  R2UR UR11, R15 ;  /* 0x000000000f0b72ca */ /* 0x000fe200000e0000 */
[----:B------:R-:W-:Y:S01]  /*f970*/  UIADD3 UR26, UP1, UR24, 0x1f0, URZ ;  /* 0x000001f0181a7890 */ /* 0x000fe2000ff3e03f */
[----:B------:R-:W-:Y:S01]  /*f980*/  R2UR UR10, R20 ;  /* 0x00000000140a72ca */ /* 0x000fe200000e0000 */
[----:B------:R-:W-:Y:S01]  /*f990*/  UIADD3.X UR7, URZ, UR25, URZ, UP0, !UPT ;  /* 0x000000193f077290 */ /* 0x000fe200087fe43f */
[----:B------:R-:W-:Y:S01]  /*f9a0*/  R2UR UR8, R4 ;  /* 0x00000000040872ca */ /* 0x000fe200000e0000 */
[----:B------:R-:W-:Y:S01]  /*f9b0*/  VIADD R5, R5, 0x1 ;  /* 0x0000000105057836 */ /* 0x000fe20000000000 */
[----:B------:R-:W-:Y:S01]  /*f9c0*/  R2UR UR12, R13 ;  /* 0x000000000d0c72ca */ /* 0x000fe200000e0000 */
[----:B------:R-:W-:Y:S01]  /*f9d0*/  UIADD3.X UR27, URZ, UR25, URZ, UP1, !UPT ;  /* 0x000000193f1b7290 */ /* 0x000fe20008ffe43f */
[----:B------:R-:W-:Y:S01]  /*f9e0*/  R2UR UR20, R21 ;  /* 0x00000000151472ca */ /* 0x000fe200000e0000 */
[----:B------:R-:W-:Y:S01]  /*f9f0*/  UMOV UR14, 0x0 ;  /* 0x00000000000e7882 */ /* 0x000fe20000000000 */
[----:B------:R-:W-:Y:S01]  /*fa00*/  ISETP.GT.AND P1, PT, R2, 0x1, PT ;  /* 0x000000010200780c */ /* 0x000fe20003f24270 */
[----:B------:R-:W-:Y:S01]  /*fa10*/  UIADD3 UR16, UR5, 0x100, URZ ;  /* 0x0000010005107890 */ /* 0x000fe2000fffe03f */
[C---:B------:R-:W-:Y:S01]  /*fa20*/  ISETP.NE.AND P0, PT, R5.reuse, 0x4, PT ;  /* 0x000000040500780c */ /* 0x040fe20003f05270 */
[----:B------:R-:W-:Y:S01]  /*fa30*/  UMOV UR15, 0x10000000 ;  /* 0x10000000000f7882 */ /* 0x000fe20000000000 */
[----:B------:R-:W-:Y:S01]  /*fa40*/  UMOV UR21, 0x30000 ;  /* 0x0003000000157882 */ /* 0x000fe20000000000 */
[----:B------:R-:W-:Y:S01]  /*fa50*/  VIADD R20, R20, 0x80 ;  /* 0x0000008014147836 */ /* 0x000fe20000000000 */
[----:B------:R-:W-:Y:S01]  /*fa60*/  SEL R4, RZ, 0x1, P0 ;  /* 0x00000001ff047807 */ /* 0x000fe20000000000 */
[----:B------:R-:W-:Y:S01]  /*fa70*/  UIADD3 UR5, UR19, UR8, URZ ;  /* 0x0000000813057290 */ /* 0x000fe2000fffe03f */
[----:B------:R-:W-:-:S02]  /*fa80*/  SEL R5, R5, RZ, P0 ;  /* 0x000000ff05057207 */ /* 0x000fc40000000000 */
[----:B------:R-:W-:Y:S01]  /*fa90*/  UMOV UR8, UR16 ;  /* 0x0000001000087c82 */ /* 0x000fe20008000000 */
[----:B------:R-:W-:Y:S01]  /*faa0*/  LOP3.LUT R3, R3, R4, RZ, 0x3c, !PT ;  /* 0x0000000403037212 */ /* 0x000fe200078e3cff */
[----:B------:R0:W-:Y:S02]  /*fab0*/  UTMALDG.3D [UR8], [UR6], desc[UR14] ;  /* 0x00000e08060075b4 */ /* 0x0001e40008011000 */
[----:B0-----:R-:W-:Y:S01]  /*fac0*/  UMOV UR11, UR20 ;  /* 0x00000014000b7c82 */ /* 0x001fe20008000000 */
[----:B------:R-:W-:Y:S02]  /*fad0*/  UMOV UR8, UR5 ;  /* 0x0000000500087c82 */ /* 0x000fe40008000000 */
[----:B------:R0:W-:Y:S02]  /*fae0*/  UTMALDG.3D.MULTICAST [UR8], [UR26], UR21, desc[UR14] ;  /* 0x00000e081a0073b4 */ /* 0x0001e40008011815 */
[----:B0-----:R-:W-:Y:S05]  /*faf0*/  @P1 BRA `(.L_x_400) ;  /* 0xfffffffc00401947 */ /* 0x001fea000383ffff */
.L_x_397:
[----:B------:R-:W-:Y:S05]  /*fb00*/  BSYNC B1 ;  /* 0x0000000000017941 */ /* 0x000fea0003800000 */
.L_x_396:
[----:B------:R-:W-:Y:S01]  /*fb10*/  LOP3.LUT P1, RZ, R6, 0xff, RZ, 0xc0, !PT ;  /* 0x000000ff06ff7812 */ /* 0x000fe2000782c0ff */
[----:B------:R-:W-:Y:S01]  /*fb20*/  IMAD.IADD R10, R7, 0x1, R10 ;  /* 0x00000001070a7824 */ /* 0x000fe200078e020a */
[----:B------:R-:W-:Y:S01]  /*fb30*/  IADD3 R19, P2, R19, UR22, RZ ;  /* 0x0000001613137c10 */ /* 0x000fe2000ff5e0ff */
[----:B------:R-:W-:Y:S01]  /*fb40*/  ULDC.64 UR6, c[0x0][0x650] ;  /* 0x0001940000067ab9 */ /* 0x000fe20000000a00 */
[----:B------:R-:W-:Y:S01]  /*fb50*/  BSSY B1, `(.L_x_401) ;  /* 0x000006f000017945 */ /* 0x000fe20003800000 */
[----:B------:R-:W-:Y:S01]  /*fb60*/  IMAD.MOV.U32 R21, RZ, RZ, -0x1 ;  /* 0xffffffffff157424 */ /* 0x000fe200078e00ff */
[----:B------:R-:W-:Y:S01]  /*fb70*/  SHF.R.U32.HI R2, RZ, 0x2, R10 ;  /* 0x00000002ff027819 */ /* 0x000fe2000001160a */
[----:B------:R-:W-:Y:S01]  /*fb80*/  IMAD.MOV.U32 R13, RZ, RZ, -0x1 ;  /* 0xffffffffff0d7424 */ /* 0x000fe200078e00ff */
[----:B------:R-:W-:Y:S02]  /*fb90*/  ISETP.GT.U32.AND P0, PT, R10, 0x3, PT ;  /* 0x000000030a00780c */ /* 0x000fe40003f04070 */
[----:B------:R-:W-:-:S02]  /*fba0*/  LOP3.LUT R2, R2, 0x1, RZ, 0xc0, !PT ;  /* 0x0000000102027812 */ /* 0x000fc400078ec0ff */
[----:B------:R-:W-:Y:S01]  /*fbb0*/  ISETP.LT.U32.AND P0, PT, R7, 0x4, P0 ;  /* 0x000000040700780c */ /* 0x000fe20000701070 */
[----:B------:R-:W0:Y:S01]  /*fbc0*/  @P1 S2R R4, SR_CgaCtaId ;  /* 0x0000000000041919 */ /* 0x000e220000008800 */
[----:B------:R-:W-:Y:S02]  /*fbd0*/  @P1 MOV R3, 0x400 ;  /* 0x0000040000031802 */ /* 0x000fe40000000f00 */
[----:B------:R-:W-:Y:S02]  /*fbe0*/  IADD3.X R18, R18, UR13, RZ, P2, !PT ;  /* 0x0000000d12127c10 */ /* 0x000fe400097fe4ff */
[----:B------:R-:W-:Y:S02]  /*fbf0*/  ISETP.GE.U32.AND P2, PT, R19, UR6, PT ;  /* 0x0000000613007c0c */ /* 0x000fe4000bf46070 */
[----:B------:R-:W-:Y:S02]  /*fc00*/  LOP3.LUT R10, R10, 0x3, RZ, 0xc0, !PT ;  /* 0x000000030a0a7812 */ /* 0x000fe400078ec0ff */
[----:B------:R-:W-:-:S02]  /*fc10*/  PRMT R6, RZ, 0x7610, R6 ;  /* 0x00007610ff067816 */ /* 0x000fc40000000006 */
[----:B0-----:R-:W-:-:S04]  /*fc20*/  @P1 LEA R3, R4, R3, 0x18 ;  /* 0x0000000304031211 */ /* 0x001fc800078ec0ff */
[----:B------:R0:W-:Y:S01]  /*fc30*/  @P1 SYNCS.ARRIVE.TRANS64.A1T0 RZ, [R3+URZ+0x58], RZ ;  /* 0x000058ff03ff19a7 */ /* 0x0001e2000810003f */
[----:B------:R-:W-:Y:S02]  /*fc40*/  ISETP.NE.U32.AND P1, PT, R2, 0x1, PT ;  /* 0x000000010200780c */ /* 0x000fe40003f25070 */
[----:B------:R-:W-:Y:S02]  /*fc50*/  SEL R2, RZ, 0x1, !P0 ;  /* 0x00000001ff027807 */ /* 0x000fe40004000000 */
[----:B------:R-:W-:Y:S02]  /*fc60*/  ISETP.GE.U32.AND.EX P0, PT, R18, UR7, PT, P2 ;  /* 0x0000000712007c0c */ /* 0x000fe4000bf06120 */
[----:B------:R-:W-:-:S04]  /*fc70*/  ISETP.GT.U32.AND P1, PT, R7, 0x3, !P1 ;  /* 0x000000030700780c */ /* 0x000fc80004f24070 */
[----:B0-----:R-:W-:-:S04]  /*fc80*/  SEL R3, RZ, 0x1, !P1 ;  /* 0x00000001ff037807 */ /* 0x001fc80004800000 */
[----:B------:R-:W-:Y:S01]  /*fc90*/  LOP3.LUT R11, R3, R11, R2, 0x96, !PT ;  /* 0x0000000b030b7212 */ /* 0x000fe200078e9602 */
[----:B------:R-:W-:Y:S01]  /*fca0*/  IMAD.MOV.U32 R2, RZ, RZ, -0x1 ;  /* 0xffffffffff027424 */ /* 0x000fe200078e00ff */
[----:B------:R-:W-:Y:S01]  /*fcb0*/  PRMT R3, RZ, 0x7610, R3 ;  /* 0x00007610ff037816 */ /* 0x000fe20000000003 */
[----:B------:R-:W-:Y:S06]  /*fcc0*/  @P0 BRA `(.L_x_402) ;  /* 0x00000004005c0947 */ /* 0x000fec0003800000 */
[----:B------:R-:W0:Y:S01]  /*fcd0*/  S2R R14, SR_CTAID.X ;  /* 0x00000000000e7919 */ /* 0x000e220000002500 */
[----:B------:R-:W-:Y:S01]  /*fce0*/  ULDC.64 UR6, c[0x0][0x628] ;  /* 0x00018a0000067ab9 */ /* 0x000fe20000000a00 */
[----:B------:R-:W-:Y:S01]  /*fcf0*/  ULDC UR8, c[0x0][0x630] ;  /* 0x00018c0000087ab9 */ /* 0x000fe20000000800 */
[----:B------:R-:W-:Y:S01]  /*fd00*/  ISETP.NE.U32.AND P0, PT, RZ, UR6, PT ;  /* 0x00000006ff007c0c */ /* 0x000fe2000bf05070 */
[----:B------:R-:W1:Y:S01]  /*fd10*/  S2R R15, SR_CTAID.Y ;  /* 0x00000000000f7919 */ /* 0x000e620000002600 */
[----:B------:R-:W-:Y:S01]  /*fd20*/  ULDC UR9, c[0x0][0x150] ;  /* 0x0000540000097ab9 */ /* 0x000fe20000000800 */
[----:B------:R-:W-:Y:S01]  /*fd30*/  IMAD.MOV.U32 R2, RZ, RZ, R19 ;  /* 0x000000ffff027224 */ /* 0x000fe200078e0013 */
[----:B------:R-:W-:Y:S01]  /*fd40*/  ISETP.NE.AND.EX P0, PT, RZ, UR7, PT, P0 ;  /* 0x00000007ff007c0c */ /* 0x000fe2000bf05300 */
[----:B------:R-:W-:Y:S01]  /*fd50*/  IMAD.MOV.U32 R3, RZ, RZ, R18 ;  /* 0x000000ffff037224 */ /* 0x000fe200078e0012 */
[----:B0-----:R-:W-:-:S11]  /*fd60*/  I2FP.F32.U32 R16, R14 ;  /* 0x0000000e00107245 */ /* 0x001fd60000201000 */
[----:B------:R-:W-:Y:S05]  /*fd70*/  @!P0 BRA `(.L_x_403) ;  /* 0x0000000000288947 */ /* 0x000fea0003800000 */
[----:B------:R-:W-:Y:S02]  /*fd80*/  ULDC UR5, c[0x0][0x634] ;  /* 0x00018d0000057ab9 */ /* 0x000fe40000000800 */
[----:B------:R-:W-:-:S05]  /*fd90*/  IADD3 R3, P0, R19, UR5, RZ ;  /* 0x0000000513037c10 */ /* 0x000fca000ff1e0ff */
[----:B------:R-:W-:-:S04]  /*fda0*/  IMAD.X R13, RZ, RZ, R18, P0 ;  /* 0x000000ffff0d7224 */ /* 0x000fc800000e0612 */
[----:B------:R-:W-:-:S04]  /*fdb0*/  IMAD.WIDE.U32 R4, R13, UR6, RZ ;  /* 0x000000060d047c25 */ /* 0x000fc8000f8e00ff */
[----:B------:R-:W-:-:S04]  /*fdc0*/  IMAD.WIDE.U32 R4, P0, R3, UR7, R4 ;  /* 0x0000000703047c25 */ /* 0x000fc8000f800004 */
[----:B------:R-:W-:-:S04]  /*fdd0*/  IMAD.WIDE.U32 R2, R3, UR6, RZ ;  /* 0x0000000603027c25 */ /* 0x000fc8000f8e00ff */
[----:B------:R-:W-:Y:S01]  /*fde0*/  IMAD.MOV.U32 R2, RZ, RZ, R5 ;  /* 0x000000ffff027224 */ /* 0x000fe200078e0005 */
[----:B------:R-:W-:Y:S01]  /*fdf0*/  IADD3 RZ, P1, R3, R4, RZ ;  /* 0x0000000403ff7210 */ /* 0x000fe20007f3e0ff */
[----:B------:R-:W-:-:S04]  /*fe00*/  IMAD.X R3, RZ, RZ, RZ, P0 ;  /* 0x000000ffff037224 */ /* 0x000fc800000e06ff */
[----:B------:R-:W-:-:S08]  /*fe10*/  IMAD.WIDE.U32.X R2, R13, UR7, R2, P1 ;  /* 0x000000070d027c25 */ /* 0x000fd000088e0402 */
.L_x_403:
[----:B------:R-:W0:Y:S01]  /*fe20*/  LDC R22, c[0x0][0x65c] ;  /* 0x00019700ff167b82 */ /* 0x000e220000000800 */
[--C-:B------:R-:W-:Y:S01]  /*fe30*/  SHF.R.U64 R13, R2, UR8, R3.reuse ;  /* 0x00000008020d7c19 */ /* 0x100fe20008001203 */
[----:B------:R-:W-:Y:S01]  /*fe40*/  FMUL R16, R16, UR9 ;  /* 0x0000000910107c20 */ /* 0x000fe20008400000 */
[----:B------:R-:W-:Y:S01]  /*fe50*/  SHF.R.U32.HI R2, RZ, UR8, R3 ;  /* 0x00000008ff027c19 */ /* 0x000fe20008011603 */
[----:B------:R-:W-:Y:S01]  /*fe60*/  ULDC UR5, c[0x0][0x154] ;  /* 0x0000550000057ab9 */ /* 0x000fe20000000800 */
[----:B------:R-:W-:Y:S01]  /*fe70*/  IADD3 R21, P0, RZ, -R13, RZ ;  /* 0x8000000dff157210 */ /* 0x000fe20007f1e0ff */
[----:B------:R-:W-:Y:S01]  /*fe80*/  ULDC.64 UR6, c[0x0][0x620] ;  /* 0x0001880000067ab9 */ /* 0x000fe20000000a00 */
[----:B-1----:R-:W-:Y:S01]  /*fe90*/  I2FP.F32.U32 R3, R15 ;  /* 0x0000000f00037245 */ /* 0x002fe20000201000 */
[----:B------:R-:W1:Y:S01]  /*fea0*/  LDC R23, c[0x0][0x144] ;  /* 0x00005100ff177b82 */ /* 0x000e620000000800 */
[----:B------:R-:W2:Y:S01]  /*feb0*/  F2I.U32.TRUNC.NTZ R16, R16 ;  /* 0x0000001000107305 */ /* 0x000ea2000020f000 */
[----:B------:R-:W-:-:S02]  /*fec0*/  IMAD.X R2, RZ, RZ, ~R2, P0 ;  /* 0x000000ffff027224 */ /* 0x000fc400000e0e02 */
[----:B------:R-:W-:Y:S01]  /*fed0*/  FMUL R4, R3, UR5 ;  /* 0x0000000503047c20 */ /* 0x000fe20008400000 */
[----:B------:R-:W-:Y:S01]  /*fee0*/  IMAD.MOV.U32 R3, RZ, RZ, R18 ;  /* 0x000000ffff037224 */ /* 0x000fe200078e0012 */
[----:B------:R-:W-:Y:S01]  /*fef0*/  ULDC UR5, c[0x0][0x618] ;  /* 0x0001860000057ab9 */ /* 0x000fe20000000800 */
[----:B------:R-:W-:Y:S01]  /*ff00*/  IMAD R2, R2, UR6, RZ ;  /* 0x0000000602027c24 */ /* 0x000fe2000f8e02ff */
[----:B------:R-:W3:Y:S02]  /*ff10*/  LDC R20, c[0x0][0x148] ;  /* 0x00005200ff147b82 */ /* 0x000ee40000000800 */
[----:B------:R-:W4:Y:S01]  /*ff20*/  F2I.U32.TRUNC.NTZ R4, R4 ;  /* 0x0000000400047305 */ /* 0x000f22000020f000 */
[----:B------:R-:W-:Y:S02]  /*ff30*/  IMAD R5, R21, UR7, R2 ;  /* 0x0000000715057c24 */ /* 0x000fe4000f8e0202 */
[----:B------:R-:W-:Y:S01]  /*ff40*/  IMAD.MOV.U32 R2, RZ, RZ, R19 ;  /* 0x000000ffff027224 */ /* 0x000fe200078e0013 */
[----:B0-----:R-:W-:-:S03]  /*ff50*/  ISETP.NE.AND P2, PT, R22, 0x1, PT ;  /* 0x000000011600780c */ /* 0x001fc60003f45270 */
[----:B------:R-:W-:Y:S01]  /*ff60*/  IMAD.WIDE.U32 R2, R21, UR6, R2 ;  /* 0x0000000615027c25 */ /* 0x000fe2000f8e0002 */
[----:B------:R-:W-:Y:S02]  /*ff70*/  ULDC.64 UR6, c[0x0][0x640] ;  /* 0x0001900000067ab9 */ /* 0x000fe40000000a00 */
[----:B------:R-:W-:Y:S01]  /*ff80*/  ISETP.NE.U32.AND P0, PT, RZ, UR6, PT ;  /* 0x00000006ff007c0c */ /* 0x000fe2000bf05070 */
[----:B--2---:R-:W-:Y:S02]  /*ff90*/  IMAD.MOV R16, RZ, RZ, -R16 ;  /* 0x000000ffff107224 */ /* 0x004fe400078e0a10 */
[----:B------:R-:W-:Y:S01]  /*ffa0*/  IMAD.IADD R3, R3, 0x1, R5 ;  /* 0x0000000103037824 */ /* 0x000fe200078e0205 */
[----:B------:R-:W-:Y:S01]  /*ffb0*/  ISETP.NE.AND.EX P0, PT, RZ, UR7, PT, P0 ;  /* 0x00000007ff007c0c */ /* 0x000fe2000bf05300 */
[----:B-1----:R-:W-:-:S03]  /*ffc0*/  IMAD R14, R23, R16, R14 ;  /* 0x00000010170e7224 */ /* 0x002fc600078e020e */
[--C-:B------:R-:W-:Y:S01]  /*ffd0*/  SHF.R.U64 R16, R2, UR5, R3.reuse ;  /* 0x0000000502107c19 */ /* 0x100fe20008001203 */
[----:B----4-:R-:W-:Y:S01]  /*ffe0*/  IMAD.MOV R2, RZ, RZ, -R4 ;  /* 0x000000ffff027224 */ /* 0x010fe200078e0a04 */
[----:B------:R-:W-:Y:S01]  /*fff0*/  SHF.R.U32.HI R3, RZ, UR5, R3 ;  /* 0x00000005ff037c19 */ /* 0x000fe20008011603 */
[----:B------:R-:W-:Y:S02]  /*10000*/  ULDC UR5, c[0x0][0x608] ;  /* 0x0001820000057ab9 */ /* 0x000fe40000000800 */
[----:B---3--:R-:W-:Y:S01]  /*10010*/  @P2 IMAD R14, R20, R2, R15 ;  /* 0x00000002140e2224 */ /* 0x008fe200078e020f */
[--C-:B------:R-:W-:Y:S02]  /*10020*/  SHF.R.U64 R20, R16, UR5, R3.reuse ;  /* 0x0000000510147c19 */ /* 0x100fe40008001203 */
[----:B------:R-:W-:Y:S01]  /*10030*/  SHF.R.U32.HI R3, RZ, UR5, R3 ;  /* 0x00000005ff037c19 */ /* 0x000fe20008011603 */
[----:B------:R-:W-:-:S03]  /*10040*/  ULDC UR5, c[0x0][0x658] ;  /* 0x0001960000057ab9 */ /* 0x000fc60000000800 */
[--C-:B------:R-:W-:Y:S02]  /*10050*/  SHF.R.U64 R15, R20, UR5, R3.reuse ;  /* 0x00000005140f7c19 */ /* 0x100fe40008001203 */
[----:B------:R-:W-:-:S03]  /*10060*/  SHF.R.U32.HI R21, RZ, UR5, R3 ;  /* 0x00000005ff157c19 */ /* 0x000fc60008011603 */
[----:B------:R-:W-:Y:S02]  /*10070*/  IMAD.MOV.U32 R4, RZ, RZ, R15 ;  /* 0x000000ffff047224 */ /* 0x000fe400078e000f */
[----:B------:R-:W-:Y:S01]  /*10080*/  IMAD.MOV.U32 R3, RZ, RZ, R21 ;  /* 0x000000ffff037224 */ /* 0x000fe200078e0015 */
[----:B------:R-:W-:Y:S06]  /*10090*/  @!P0 BRA `(.L_x_404) ;  /* 0x00000000002c8947 */ /* 0x000fec0003800000 */
        /* <DEDUP_REMOVED lines=9> */
[----:B------:R-:W-:-:S04]  /*10130*/  IMAD.WIDE.U32.X R2, R21, UR7, R2, P1 ;  /* 0x0000000715027c25 */ /* 0x000fc800088e0402 */
[----:B------:R-:W-:-:S07]  /*10140*/  IMAD.MOV.U32 R4, RZ, RZ, R2 ;  /* 0x000000ffff047224 */ /* 0x000fce00078e0002 */
.L_x_404:
[----:B------:R-:W-:Y:S01]  /*10150*/  ULDC UR5, c[0x0][0x648] ;  /* 0x0001920000057ab9 */ /* 0x000fe20000000800 */
[----:B------:R-:W-:Y:S01]  /*10160*/  LOP3.LUT R2, R20, UR17, RZ, 0xc0, !PT ;  /* 0x0000001114027c12 */ /* 0x000fe2000f8ec0ff */
[----:B------:R-:W-:Y:S01]  /*10170*/  ULDC UR6, c[0x0][0x610] ;  /* 0x0001840000067ab9 */ /* 0x000fe20000000800 */
[----:B------:R-:W-:Y:S01]  /*10180*/  SHF.R.U64 R3, R4, UR5, R3 ;  /* 0x0000000504037c19 */ /* 0x000fe20008001203 */
[----:B------:R-:W-:Y:S01]  /*10190*/  ULDC UR5, c[0x0][0x638] ;  /* 0x00018e0000057ab9 */ /* 0x000fe20000000800 */
[----:B------:R-:W-:-:S03]  /*101a0*/  LOP3.LUT R16, R16, UR4, RZ, 0xc0, !PT ;  /* 0x0000000410107c12 */ /* 0x000fc6000f8ec0ff */
[----:B------:R-:W-:Y:S02]  /*101b0*/  IMAD.MOV R4, RZ, RZ, -R3 ;  /* 0x000000ffff047224 */ /* 0x000fe400078e0a03 */
[----:B------:R-:W-:Y:S02]  /*101c0*/  IMAD R3, R3, UR18, R2 ;  /* 0x0000001203037c24 */ /* 0x000fe4000f8e0202 */
[----:B------:R-:W-:Y:S01]  /*101d0*/  IMAD R15, R4, UR5, R15 ;  /* 0x00000005040f7c24 */ /* 0x000fe2000f8e020f */
[----:B------:R-:W-:Y:S01]  /*101e0*/  ULDC UR5, c[0x0][0x600] ;  /* 0x0001800000057ab9 */ /* 0x000fe20000000800 */
[----:B------:R-:W-:Y:S02]  /*101f0*/  IMAD R14, R3, UR6, R14 ;  /* 0x00000006030e7c24 */ /* 0x000fe4000f8e020e */
[----:B------:R-:W-:Y:S02]  /*10200*/  IMAD R15, R15, UR5, R16 ;  /* 0x000000050f0f7c24 */ /* 0x000fe4000f8e0210 */
[----:B------:R-:W-:-:S03]  /*10210*/  IMAD.MOV.U32 R3, RZ, RZ, 0x1 ;  /* 0x00000001ff037424 */ /* 0x000fc600078e00ff */
[----:B------:R-:W-:Y:S02]  /*10220*/  SEL R21, R15, R14, !P2 ;  /* 0x0000000e0f157207 */ /* 0x000fe40005000000 */
[----:B------:R-:W-:-:S07]  /*10230*/  SEL R2, R14, R15, !P2 ;  /* 0x0000000f0e027207 */ /* 0x000fce0005000000 */
.L_x_402:
[----:B------:R-:W-:Y:S05]  /*10240*/  BSYNC B1 ;  /* 0x0000000000017941 */ /* 0x000fea0003800000 */
.L_x_401:
[----:B------:R-:W-:-:S13]  /*10250*/  LOP3.LUT P0, RZ, R3, 0xff, RZ, 0xc0, !PT ;  /* 0x000000ff03ff7812 */ /* 0x000fda000780c0ff */
[----:B------:R-:W-:Y:S05]  /*10260*/  @P0 BRA `(.L_x_405) ;  /* 0xfffffff4002c0947 */ /* 0x000fea000383ffff */
[----:B------:R-:W-:Y:S05]  /*10270*/  BSYNC B0 ;  /* 0x0000000000007941 */ /* 0x000fea0003800000 */
.L_x_394:
[----:B------:R-:W-:-:S03]  /*10280*/  UMOV UR5, 0xffffffff ;  /* 0xffffffff00057882 */ /* 0x000fc60000000000 */
[----:B------:R-:W-:Y:S05]  /*10290*/  BRA.DIV UR5, `(.L_x_406) ;  /* 0x0000000605147947 */ /* 0x000fea000b800000 */
[----:B------:R-:W-:-:S13]  /*102a0*/  ELECT P6, URZ, PT ;  /* 0x00000000003f782f */ /* 0x000fda00038c0000 */
.L_x_420:
[----:B------:R-:W-:Y:S04]  /*102b0*/  BSSY B0, `(.L_x_407) ;  /* 0x000002b000007945 */ /* 0x000fe80003800000 */
[----:B------:R-:W-:Y:S05]  /*102c0*/  @!P6 BRA `(.L_x_408) ;  /* 0x0000000000a4e947 */ /* 0x000fea0003800000 */
[----:B------:R-:W-:-:S04]  /*102d0*/  LOP3.LUT R17, R17, 0x2, RZ, 0xfc, !PT ;  /* 0x0000000211117812 */ /* 0x000fc800078efcff */
[----:B------:R-:W-:-:S13]  /*102e0*/  ISETP.NE.AND P0, PT, R17, 0x3, PT ;  /* 0x000000031100780c */ /* 0x000fda0003f05270 */
[----:B------:R-:W-:Y:S05]  /*102f0*/  @!P0 BRA `(.L_x_409) ;  /* 0x0000000000048947 */ /* 0x000fea0003800000 */
[----:B------:R-:W-:Y:S01]  /*10300*/  BPT.TRAP 0x1 ;  /* 0x000000040000795c */ /* 0x000fe20000300000 */
.L_x_409:
[----:B------:R-:W0:Y:S01]  /*10310*/  S2R R3, SR_CgaCtaId ;  /* 0x0000000000037919 */ /* 0x000e220000008800 */
[----:B------:R-:W-:Y:S02]  /*10320*/  MOV R0, 0x400 ;  /* 0x0000040000007802 */ /* 0x000fe40000000f00 */
[----:B------:R-:W-:Y:S02]  /*10330*/  SHF.L.U32 R2, R11, 0x1f, RZ ;  /* 0x0000001f0b027819 */ /* 0x000fe400000006ff */
[----:B0-----:R-:W-:-:S05]  /*10340*/  LEA R3, R3, R0, 0x18 ;  /* 0x0000000003037211 */ /* 0x001fca00078ec0ff */
[----:B------:R-:W-:-:S04]  /*10350*/  VIADD R3, R3, 0x20 ;  /* 0x0000002003037836 */ /* 0x000fc80000000000 */
[C---:B------:R-:W-:Y:S02]  /*10360*/  IMAD R5, R10.reuse, 0x8, R3 ;  /* 0x000000080a057824 */ /* 0x040fe400078e0203 */
[----:B------:R-:W-:Y:S02]  /*10370*/  VIADD R10, R10, 0x1 ;  /* 0x000000010a0a7836 */ /* 0x000fe40000000000 */
[----:B------:R-:W0:Y:S03]  /*10380*/  SYNCS.PHASECHK.TRANS64.TRYWAIT P0, [R5+URZ], R2 ;  /* 0x00000002050075a7 */ /* 0x000e26000800017f */
[----:B------:R-:W-:-:S04]  /*10390*/  ISETP.NE.AND P1, PT, R10, 0x4, PT ;  /* 0x000000040a00780c */ /* 0x000fc80003f25270 */
[----:B------:R-:W-:Y:S02]  /*103a0*/  SEL R0, RZ, 0x1, P1 ;  /* 0x00000001ff007807 */ /* 0x000fe40000800000 */
[----:B------:R-:W-:Y:S02]  /*103b0*/  SEL R10, R10, RZ, P1 ;  /* 0x000000ff0a0a7207 */ /* 0x000fe40000800000 */
[----:B------:R-:W-:-:S03]  /*103c0*/  LOP3.LUT R11, R11, R0, RZ, 0x3c, !PT ;  /* 0x000000000b0b7212 */ /* 0x000fc600078e3cff */
[----:B------:R-:W-:Y:S01]  /*103d0*/  IMAD R7, R10, 0x8, R3 ;  /* 0x000000080a077824 */ /* 0x000fe200078e0203 */
[----:B------:R-:W-:Y:S01]  /*103e0*/  SHF.L.U32 R4, R11, 0x1f, RZ ;  /* 0x0000001f0b047819 */ /* 0x000fe200000006ff */
[----:B0-----:R-:W-:Y:S06]  /*103f0*/  @!P0 BRA `(.L_x_410) ;  /* 0x0000000000dc8947 */ /* 0x001fec0003800000 */
.L_x_421:
[----:B------:R-:W1:Y:S01]  /*10400*/  SYNCS.PHASECHK.TRANS64.TRYWAIT P0, [R7+URZ], R4 ;  /* 0x00000004070075a7 */ /* 0x000e62000800017f */
[----:B------:R-:W-:-:S05]  /*10410*/  VIADD R0, R10, 0x1 ;  /* 0x000000010a007836 */ /* 0x000fca0000000000 */
[----:B------:R-:W-:-:S04]  /*10420*/  ISETP.NE.AND P1, PT, R0, 0x4, PT ;  /* 0x000000040000780c */ /* 0x000fc80003f25270 */
[----:B0-----:R-:W-:Y:S02]  /*10430*/  SEL R2, RZ, 0x1, P1 ;  /* 0x00000001ff027807 */ /* 0x001fe40000800000 */
[----:B------:R-:W-:Y:S02]  /*10440*/  SEL R0, R0, RZ, P1 ;  /* 0x000000ff00007207 */ /* 0x000fe40000800000 */
[----:B------:R-:W-:-:S03]  /*10450*/  LOP3.LUT R11, R11, R2, RZ, 0x3c, !PT ;  /* 0x000000020b0b7212 */ /* 0x000fc600078e3cff */
[----:B------:R-:W-:Y:S01]  /*10460*/  IMAD R6, R0, 0x8, R3 ;  /* 0x0000000800067824 */ /* 0x000fe200078e0203 */
[----:B------:R-:W-:Y:S01]  /*10470*/  SHF.L.U32 R5, R11, 0x1f, RZ ;  /* 0x0000001f0b057819 */ /* 0x000fe200000006ff */
[----:B-1----:R-:W-:Y:S06]  /*10480*/  @!P0 BRA `(.L_x_411) ;  /* 0x0000000000cc8947 */ /* 0x002fec0003800000 */
.L_x_422:
[----:B------:R-:W1:Y:S01]  /*10490*/  SYNCS.PHASECHK.TRANS64.TRYWAIT P0, [R6+URZ], R5 ;  /* 0x00000005060075a7 */ /* 0x000e62000800017f */
[----:B------:R-:W-:-:S05]  /*104a0*/  VIADD R0, R0, 0x1 ;  /* 0x0000000100007836 */ /* 0x000fca0000000000 */
[----:B------:R-:W-:-:S04]  /*104b0*/  ISETP.NE.AND P1, PT, R0, 0x4, PT ;  /* 0x000000040000780c */ /* 0x000fc80003f25270 */
[----:B------:R-:W-:Y:S02]  /*104c0*/  SEL R2, RZ, 0x1, P1 ;  /* 0x00000001ff027807 */ /* 0x000fe40000800000 */
[----:B------:R-:W-:Y:S02]  /*104d0*/  SEL R0, R0, RZ, P1 ;  /* 0x000000ff00007207 */ /* 0x000fe40000800000 */
[----:B------:R-:W-:Y:S01]  /*104e0*/  LOP3.LUT R2, R11, R2, RZ, 0x3c, !PT ;  /* 0x000000020b027212 */ /* 0x000fe200078e3cff */
[----:B-1----:R-:W-:Y:S06]  /*104f0*/  @!P0 BRA `(.L_x_412) ;  /* 0x0000000000c48947 */ /* 0x002fec0003800000 */
.L_x_423:
[----:B------:R-:W-:Y:S01]  /*10500*/  IMAD R3, R0, 0x8, R3 ;  /* 0x0000000800037824 */ /* 0x000fe200078e0203 */
[----:B------:R-:W-:-:S07]  /*10510*/  SHF.L.U32 R0, R2, 0x1f, RZ ;  /* 0x0000001f02007819 */ /* 0x000fce00000006ff */
.L_x_413:
[----:B--2---:R2:W3:Y:S02]  /*10520*/  SYNCS.PHASECHK.TRANS64.TRYWAIT P0, [R3+URZ], R0 ;  /* 0x00000000030075a7 */ /* 0x0044e4000800017f */
[----:B---3--:R-:W-:Y:S05]  /*10530*/  @!P0 NANOSLEEP.SYNCS 0x989680 ;  /* 0x009896800000895d */ /* 0x008fea0003900000 */
[----:B------:R-:W3:Y:S02]  /*10540*/  @!P0 SYNCS.PHASECHK.TRANS64 P0, [R3+URZ], R0 ;  /* 0x00000000030085a7 */ /* 0x000ee4000800007f */
[----:B---3--:R-:W-:Y:S05]  /*10550*/  @!P0 BRA `(.L_x_413) ;  /* 0xfffffffc00f08947 */ /* 0x008fea000383ffff */
.L_x_408:
[----:B------:R-:W-:Y:S05]  /*10560*/  BSYNC B0 ;  /* 0x0000000000007941 */ /* 0x000fea0003800000 */
.L_x_407:
[----:B------:R-:W-:Y:S05]  /*10570*/  EXIT ;  /* 0x000000000000794d */ /* 0x000fea0003800000 */
.L_x_21:
[----:B----4-:R4:W0:Y:S02]  /*10580*/  SYNCS.PHASECHK.TRANS64.TRYWAIT P1, [R3+URZ], R0 ;  /* 0x00000000030075a7 */ /* 0x010824000802017f */
[----:B0-----:R-:W-:Y:S05]  /*10590*/  @!P1 NANOSLEEP.SYNCS 0x989680 ;  /* 0x009896800000995d */ /* 0x001fea0003900000 */
[----:B------:R-:W0:Y:S02]  /*105a0*/  @!P1 SYNCS.PHASECHK.TRANS64 P1, [R3+URZ], R0 ;  /* 0x00000000030095a7 */ /* 0x000e24000802007f */
[----:B0-----:R-:W-:Y:S05]  /*105b0*/  @!P1 BRA `(.L_x_21) ;  /* 0xfffffffc00f09947 */ /* 0x001fea000383ffff */
[----:B------:R-:W-:Y:S05]  /*105c0*/  BRA `(.L_x_20) ;  /* 0xffffff0c00f07947 */ /* 0x000fea000383ffff */
.L_x_26:
[----:B--2---:R2:W3:Y:S02]  /*105d0*/  SYNCS.PHASECHK.TRANS64.TRYWAIT P1, [R5+URZ], R4 ;  /* 0x00000004050075a7 */ /* 0x0044e4000802017f */
[----:B---3--:R-:W-:Y:S05]  /*105e0*/  @!P1 NANOSLEEP.SYNCS 0x989680 ;  /* 0x009896800000995d */ /* 0x008fea0003900000 */
[----:B------:R-:W3:Y:S02]  /*105f0*/  @!P1 SYNCS.PHASECHK.TRANS64 P1, [R5+URZ], R4 ;  /* 0x00000004050095a7 */ /* 0x000ee4000802007f */
[----:B---3--:R-:W-:Y:S05]  /*10600*/  @!P1 BRA `(.L_x_26) ;  /* 0xfffffffc00f09947 */ /* 0x008fea000383ffff */
[----:B------:R-:W-:Y:S05]  /*10610*/  BRA `(.L_x_25) ;  /* 0xffffff3000bc7947 */ /* 0x000fea000383ffff */
.L_x_395:
[----:B------:R-:W-:Y:S01]  /*10620*/  BSSY B1, `(.L_x_414) ;  /* 0x0000006000017945 */ /* 0x000fe20003800000 */
[----:B------:R-:W-:-:S07]  /*10630*/  IMAD.MOV.U32 R15, RZ, RZ, -0x1 ;  /* 0xffffffffff0f7424 */ /* 0x000fce00078e00ff */
[----:B------:R-:W-:Y:S05]  /*10640*/  WARPSYNC.COLLECTIVE R15, `(.L_x_415) ;  /* 0x000000000f0c7348 */ /* 0x000fea0003c00000 */
[----:B------:R-:W-:Y:S02]  /*10650*/  ELECT P6, UR62, PT ;  /* 0x00000000003e782f */ /* 0x000fe400038c0000 */
[----:B------:R-:W-:Y:S01]  /*10660*/  MOV R14, UR62 ;  /* 0x0000003e000e7c02 */ /* 0x000fe20008000f00 */
[----:B------:R-:W-:Y:S10]  /*10670*/  ENDCOLLECTIVE ;  /* 0x000000000000791b */ /* 0x000ff40003800000 */
.L_x_415:
[----:B------:R-:W-:Y:S05]  /*10680*/  BSYNC B1 ;  /* 0x0000000000017941 */ /* 0x000fea0003800000 */
.L_x_414:
[----:B------:R-:W-:Y:S05]  /*10690*/  BRA `(.L_x_416) ;  /* 0xfffffff0002c7947 */ /* 0x000fea000383ffff */
.L_x_398:
[----:B0-----:R0:W2:Y:S02]  /*106a0*/  SYNCS.PHASECHK.TRANS64.TRYWAIT P0, [R23+URZ+0x20], R4 ;  /* 0x00002004170075a7 */ /* 0x0010a4000800017f */
[----:B--2---:R-:W-:Y:S05]  /*106b0*/  @!P0 NANOSLEEP.SYNCS 0x989680 ;  /* 0x009896800000895d */ /* 0x004fea0003900000 */
[----:B------:R-:W2:Y:S02]  /*106c0*/  @!P0 SYNCS.PHASECHK.TRANS64 P0, [R23+URZ+0x20], R4 ;  /* 0x00002004170085a7 */ /* 0x000ea4000800007f */
[----:B--2---:R-:W-:Y:S05]  /*106d0*/  @!P0 BRA `(.L_x_398) ;  /* 0xfffffffc00f08947 */ /* 0x004fea000383ffff */
[----:B------:R-:W-:Y:S05]  /*106e0*/  BRA `(.L_x_417) ;  /* 0xfffffff0006c7947 */ /* 0x000fea000383ffff */
.L_x_406:
[----:B------:R-:W-:Y:S01]  /*106f0*/  BSSY B0, `(.L_x_418) ;  /* 0x0000006000007945 */ /* 0x000fe20003800000 */
[----:B------:R-:W-:-:S07]  /*10700*/  IMAD.MOV.U32 R15, RZ, RZ, -0x1 ;  /* 0xffffffffff0f7424 */ /* 0x000fce00078e00ff */
[----:B------:R-:W-:Y:S05]  /*10710*/  WARPSYNC.COLLECTIVE R15, `(.L_x_419) ;  /* 0x000000000f0c7348 */ /* 0x000fea0003c00000 */
[----:B------:R-:W-:Y:S02]  /*10720*/  ELECT P6, UR62, PT ;  /* 0x00000000003e782f */ /* 0x000fe400038c0000 */
[----:B------:R-:W-:Y:S01]  /*10730*/  MOV R14, UR62 ;  /* 0x0000003e000e7c02 */ /* 0x000fe20008000f00 */
[----:B------:R-:W-:Y:S10]  /*10740*/  ENDCOLLECTIVE ;  /* 0x000000000000791b */ /* 0x000ff40003800000 */
.L_x_419:
[----:B------:R-:W-:Y:S05]  /*10750*/  BSYNC B0 ;  /* 0x0000000000007941 */ /* 0x000fea0003800000 */
.L_x_418:
[----:B------:R-:W-:Y:S05]  /*10760*/  BRA `(.L_x_420) ;  /* 0xfffffff800d07947 */ /* 0x000fea000383ffff */
.L_x_410:
[----:B0-----:R0:W1:Y:S02]  /*10770*/  SYNCS.PHASECHK.TRANS64.TRYWAIT P0, [R5+URZ], R2 ;  /* 0x00000002050075a7 */ /* 0x001064000800017f */
[----:B-1----:R-:W-:Y:S05]  /*10780*/  @!P0 NANOSLEEP.SYNCS 0x989680 ;  /* 0x009896800000895d */ /* 0x002fea0003900000 */
[----:B------:R-:W1:Y:S02]  /*10790*/  @!P0 SYNCS.PHASECHK.TRANS64 P0, [R5+URZ], R2 ;  /* 0x00000002050085a7 */ /* 0x000e64000800007f */
[----:B-1----:R-:W-:Y:S05]  /*107a0*/  @!P0 BRA `(.L_x_410) ;  /* 0xfffffffc00f08947 */ /* 0x002fea000383ffff */
[----:B------:R-:W-:Y:S05]  /*107b0*/  BRA `(.L_x_421) ;  /* 0xfffffffc00107947 */ /* 0x000fea000383ffff */
.L_x_411:
[----:B0-----:R0:W1:Y:S02]  /*107c0*/  SYNCS.PHASECHK.TRANS64.TRYWAIT P0, [R7+URZ], R4 ;  /* 0x00000004070075a7 */ /* 0x001064000800017f */
[----:B-1----:R-:W-:Y:S05]  /*107d0*/  @!P0 NANOSLEEP.SYNCS 0x989680 ;  /* 0x009896800000895d */ /* 0x002fea0003900000 */
[----:B------:R-:W1:Y:S02]  /*107e0*/  @!P0 SYNCS.PHASECHK.TRANS64 P0, [R7+URZ], R4 ;  /* 0x00000004070085a7 */ /* 0x000e64000800007f */
[----:B-1----:R-:W-:Y:S05]  /*107f0*/  @!P0 BRA `(.L_x_411) ;  /* 0xfffffffc00f08947 */ /* 0x002fea000383ffff */
[----:B------:R-:W-:Y:S05]  /*10800*/  BRA `(.L_x_422) ;  /* 0xfffffffc00207947 */ /* 0x000fea000383ffff */
.L_x_412:
[----:B-1----:R1:W2:Y:S02]  /*10810*/  SYNCS.PHASECHK.TRANS64.TRYWAIT P0, [R6+URZ], R5 ;  /* 0x00000005060075a7 */ /* 0x0022a4000800017f */
[----:B--2---:R-:W-:Y:S05]  /*10820*/  @!P0 NANOSLEEP.SYNCS 0x989680 ;  /* 0x009896800000895d */ /* 0x004fea0003900000 */
[----:B------:R-:W2:Y:S02]  /*10830*/  @!P0 SYNCS.PHASECHK.TRANS64 P0, [R6+URZ], R5 ;  /* 0x00000005060085a7 */ /* 0x000ea4000800007f */
[----:B--2---:R-:W-:Y:S05]  /*10840*/  @!P0 BRA `(.L_x_412) ;  /* 0xfffffffc00f08947 */ /* 0x004fea000383ffff */
[----:B------:R-:W-:Y:S05]  /*10850*/  BRA `(.L_x_423) ;  /* 0xfffffffc00287947 */ /* 0x000fea000383ffff */
.L_x_424:
[----:B------:R-:W-:-:S00]  /*10860*/  BRA `(.L_x_424) ;  /* 0xfffffffc00fc7947 */ /* 0x000fc0000383ffff */
[----:B------:R-:W-:-:S00]  /*10870*/  NOP ;  /* 0x0000000000007918 */ /* 0x000fc00000000000 */
        /* <DEDUP_REMOVED lines=8> */
.L_x_425:


//--------------------- .nv.global.init           --------------------------
	.section	.nv.global.init,"aw",@progbits
.nv.global.init:
	.type		$str$22,@object
	.size		$str$22,($str$23 - $str$22)
$str$22:
        /*0000*/ 	.byte	0x6b, 0x5f, 0x74, 0x69, 0x6c, 0x65, 0x5f, 0x63, 0x6f, 0x75, 0x6e, 0x74, 0x20, 0x3e, 0x3d, 0x20
        /*0010*/ 	.byte	0x31, 0x00
	.type		$str$23,@object
	.size		$str$23,(__unnamed_1 - $str$23)
$str$23:
        /*0012*/ 	.byte	0x2f, 0x74, 0x6d, 0x70, 0x2f, 0x63, 0x75, 0x74, 0x6c, 0x61, 0x73, 0x73, 0x5f, 0x73, 0x77, 0x65
        /*0022*/ 	.byte	0x65, 0x70, 0x5f, 0x73, 0x72, 0x63, 0x2f, 0x69, 0x6e, 0x63, 0x6c, 0x75, 0x64, 0x65, 0x2f, 0x63
        /*0032*/ 	.byte	0x75, 0x74, 0x6c, 0x61, 0x73, 0x73, 0x2f, 0x67, 0x65, 0x6d, 0x6d, 0x2f, 0x63, 0x6f, 0x6c, 0x6c
        /*0042*/ 	.byte	0x65, 0x63, 0x74, 0x69, 0x76, 0x65, 0x2f, 0x73, 0x6d, 0x39, 0x30, 0x5f, 0x6d, 0x6d, 0x61, 0x5f
        /*0052*/ 	.byte	0x74, 0x6d, 0x61, 0x5f, 0x67, 0x6d, 0x6d, 0x61, 0x5f, 0x73, 0x73, 0x5f, 0x77, 0x61, 0x72, 0x70
        /*0062*/ 	.byte	0x73, 0x70, 0x65, 0x63, 0x69, 0x61, 0x6c, 0x69, 0x7a, 0x65, 0x64, 0x2e, 0x68, 0x70, 0x70, 0x00
	.type		__unnamed_1,@object
	.size		__unnamed_1,(.L_0 - __unnamed_1)
__unnamed_1:
        /*0072*/ 	.byte	0x76, 0x6f, 0x69, 0x64, 0x20, 0x63, 0x75, 0x74, 0x6c, 0x61, 0x73, 0x73, 0x3a, 0x3a, 0x67, 0x65
        /* <DEDUP_REMOVED lines=172> */
        /*0b42*/ 	.byte	0x75, 0x74, 0x65, 0x3a, 0x3a, 0x69, 0x64, 0x65, 0x6e, 0x74, 0x69, 0x74, 0x79, 0x5d, 0x00
.L_0:


//--------------------- .nv.shared._ZN7cutlass13device_kernelINS_4gemm6kernel13GemmUniversalIN4cute5tupleIJiiiiEEENS1_10collective13CollectiveMmaINS1_34MainloopSm90TmaGmmaWarpSpecializedILi4ENS5_IJNS4_1CILi2EEENSA_ILi1EEESC_EEENS1_35KernelTmaWarpSpecializedCooperativeEEENS5_IJNSA_ILi192EEENSA_ILi176EEENSA_ILi128EEEEEEaNS5_IJlSC_lEEEaSK_NS4_8TiledMMAINS4_8MMA_AtomIJNS4_4SM904GMMA26MMA_64x16x32_S32S8S8_SS_TNEEEENS4_6LayoutISD_NS5_IJSC_NSA_ILi0EEESS_EEEEENS5_IJNS4_10UnderscoreESV_SV_EEEEENS4_13SM90_TMA_LOADENS4_14ComposedLayoutINS4_7SwizzleILi3ELi4ELi3EEENS4_18smem_ptr_flag_bitsILi8EEENSR_INS5_IJNSA_ILi8EEESI_EEENS5_IJSI_SC_EEEEEEEvNS4_8identityENS4_23SM90_TMA_LOAD_MULTICASTES18_vS19_EENS_8epilogue10collective6detail29Sm90TmaWarpSpecializedAdapterINS1D_15DefaultEpilogueIaSK_SK_NS1C_6thread17LinearCombinationIaLi1EiiLNS1H_9ScaleType4KindE0ELNS_15FloatRoundStyleE2EaEENS1_15EpilogueDefaultEEEEEvvEEEEvNT_6ParamsE --------------------------
	.section	.nv.shared._ZN7cutlass13device_kernelINS_4gemm6kernel13GemmUniversalIN4cute5tupleIJiiiiEEENS1_10collective13CollectiveMmaINS1_34MainloopSm90TmaGmmaWarpSpecializedILi4ENS5_IJNS4_1CILi2EEENSA_ILi1EEESC_EEENS1_35KernelTmaWarpSpecializedCooperativeEEENS5_IJNSA_ILi192EEENSA_ILi176EEENSA_ILi128EEEEEEaNS5_IJlSC_lEEEaSK_NS4_8TiledMMAINS4_8MMA_AtomIJNS4_4SM904GMMA26MMA_64x16x32_S32S8S8_SS_TNEEEENS4_6LayoutISD_NS5_IJSC_NSA_ILi0EEESS_EEEEENS5_IJNS4_10UnderscoreESV_SV_EEEEENS4_13SM90_TMA_LOADENS4_14ComposedLayoutINS4_7SwizzleILi3ELi4ELi3EEENS4_18smem_ptr_flag_bitsILi8EEENSR_INS5_IJNSA_ILi8EEESI_EEENS5_IJSI_SC_EEEEEEEvNS4_8identityENS4_23SM90_TMA_LOAD_MULTICASTES18_vS19_EENS_8epilogue10collective6detail29Sm90TmaWarpSpecializedAdapterINS1D_15DefaultEpilogueIaSK_SK_NS1C_6thread17LinearCombinationIaLi1EiiLNS1H_9ScaleType4KindE0ELNS_15FloatRoundStyleE2EaEENS1_15EpilogueDefaultEEEEEvvEEEEvNT_6ParamsE,"aw",@nobits
	.sectionflags	@""
	.align	16
	.zero		1024


//--------------------- .nv.shared.reserved.0     --------------------------
	.section	.nv.shared.reserved.0,"aw",@nobits
	.weak		__nv_reservedSMEM_offset_0_alias
	.size		__nv_reservedSMEM_offset_0_alias, 0, 0
	.other		__nv_reservedSMEM_offset_0_alias,@"STO_CUDA_RESERVED_SHARED STV_DEFAULT"
__nv_reservedSMEM_offset_0_alias:
	.zero		0


//--------------------- .nv.global                --------------------------
	.section	.nv.global,"aw",@nobits
.nv.global:
	.type		_ZN39_INTERNAL_26efc8bd_4_k_cu_62b7fe61_29964cute1_E,@object
	.size		_ZN39_INTERNAL_26efc8bd_4_k_cu_62b7fe61_29964cute1_E,(_ZN39_INTERNAL_26efc8bd_4_k_cu_62b7fe61_29964cuda3std3__45__cpo6cbeginE - _ZN39_INTERNAL_26efc8bd_4_k_cu_62b7fe61_29964cute1_E)
_ZN39_INTERNAL_26efc8bd_4_k_cu_62b7fe61_29964cute1_E:
	.zero		1
	.type		_ZN39_INTERNAL_26efc8bd_4_k_cu_62b7fe61_29964cuda3std3__45__cpo6cbeginE,@object
	.size		_ZN39_INTERNAL_26efc8bd_4_k_cu_62b7fe61_29964cuda3std3__45__cpo6cbeginE,(_ZN39_INTERNAL_26efc8bd_4_k_cu_62b7fe61_29964cuda3std3__48in_placeE - _ZN39_INTERNAL_26efc8bd_4_k_cu_62b7fe61_29964cuda3std3__45__cpo6cbeginE)
_ZN39_INTERNAL_26efc8bd_4_k_cu_62b7fe61_29964cuda3std3__45__cpo6cbeginE:
	.zero		1
	.type		_ZN39_INTERNAL_26efc8bd_4_k_cu_62b7fe61_29964cuda3std3__48in_placeE,@object
	.size		_ZN39_INTERNAL_26efc8bd_4_k_cu_62b7fe61_29964cuda3std3__48in_placeE,(_ZN39_INTERNAL_26efc8bd_4_k_cu_62b7fe61_29964cuda3std6ranges3__45__cpo9iter_moveE - _ZN39_INTERNAL_26efc8bd_4_k_cu_62b7fe61_29964cuda3std3__48in_placeE)
_ZN39_INTERNAL_26efc8bd_4_k_cu_62b7fe61_29964cuda3std3__48in_placeE:
	.zero		1
	.type		_ZN39_INTERNAL_26efc8bd_4_k_cu_62b7fe61_29964cuda3std6ranges3__45__cpo9iter_moveE,@object
	.size		_ZN39_INTERNAL_26efc8bd_4_k_cu_62b7fe61_29964cuda3std6ranges3__45__cpo9iter_moveE,(_ZN39_INTERNAL_26efc8bd_4_k_cu_62b7fe61_29964cuda3std3__45__cpo5beginE - _ZN39_INTERNAL_26efc8bd_4_k_cu_62b7fe61_29964cuda3std6ranges3__45__cpo9iter_moveE)
_ZN39_INTERNAL_26efc8bd_4_k_cu_62b7fe61_29964cuda3std6ranges3__45__cpo9iter_moveE:
	.zero		1
	.type		_ZN39_INTERNAL_26efc8bd_4_k_cu_62b7fe61_29964cuda3std3__45__cpo5beginE,@object
	.size		_ZN39_INTERNAL_26efc8bd_4_k_cu_62b7fe61_29964cuda3std3__45__cpo5beginE,(_ZN39_INTERNAL_26efc8bd_4_k_cu_62b7fe61_29964cuda3std3__441_GLOBAL__N__26efc8bd_4_k_cu_62b7fe61_29966ignoreE - _ZN39_INTERNAL_26efc8bd_4_k_cu_62b7fe61_29964cuda3std3__45__cpo5beginE)
_ZN39_INTERNAL_26efc8bd_4_k_cu_62b7fe61_29964cuda3std3__45__cpo5beginE:
	.zero		1
	.type		_ZN39_INTERNAL_26efc8bd_4_k_cu_62b7fe61_29964cuda3std3__441_GLOBAL__N__26efc8bd_4_k_cu_62b7fe61_29966ignoreE,@object
	.size		_ZN39_INTERNAL_26efc8bd_4_k_cu_62b7fe61_29964cuda3std3__441_GLOBAL__N__26efc8bd_4_k_cu_62b7fe61_29966ignoreE,(_ZN39_INTERNAL_26efc8bd_4_k_cu_62b7fe61_29964cute7productE - _ZN39_INTERNAL_26efc8bd_4_k_cu_62b7fe61_29964cuda3std3__441_GLOBAL__N__26efc8bd_4_k_cu_62b7fe61_29966ignoreE)
_ZN39_INTERNAL_26efc8bd_4_k_cu_62b7fe61_29964cuda3std3__441_GLOBAL__N__26efc8bd_4_k_cu_62b7fe61_29966ignoreE:
	.zero		1
	.type		_ZN39_INTERNAL_26efc8bd_4_k_cu_62b7fe61_29964cute7productE,@object
	.size		_ZN39_INTERNAL_26efc8bd_4_k_cu_62b7fe61_29964cute7productE,(_ZN39_INTERNAL_26efc8bd_4_k_cu_62b7fe61_29964cuda3std3__45__cpo3endE - _ZN39_INTERNAL_26efc8bd_4_k_cu_62b7fe61_29964cute7productE)
_ZN39_INTERNAL_26efc8bd_4_k_cu_62b7fe61_29964cute7productE:
	.zero		1
	.type		_ZN39_INTERNAL_26efc8bd_4_k_cu_62b7fe61_29964cuda3std3__45__cpo3endE,@object
	.size		_ZN39_INTERNAL_26efc8bd_4_k_cu_62b7fe61_29964cuda3std3__45__cpo3endE,(_ZN39_INTERNAL_26efc8bd_4_k_cu_62b7fe61_29964cuda3std3__419piecewise_constructE - _ZN39_INTERNAL_26efc8bd_4_k_cu_62b7fe61_29964cuda3std3__45__cpo3endE)
_ZN39_INTERNAL_26efc8bd_4_k_cu_62b7fe61_29964cuda3std3__45__cpo3endE:
	.zero		1
	.type		_ZN39_INTERNAL_26efc8bd_4_k_cu_62b7fe61_29964cuda3std3__419piecewise_constructE,@object
	.size		_ZN39_INTERNAL_26efc8bd_4_k_cu_62b7fe61_29964cuda3std3__419piecewise_constructE,(_ZN39_INTERNAL_26efc8bd_4_k_cu_62b7fe61_29964cuda3std3__45__cpo4cendE - _ZN39_INTERNAL_26efc8bd_4_k_cu_62b7fe61_29964cuda3std3__419piecewise_constructE)
_ZN39_INTERNAL_26efc8bd_4_k_cu_62b7fe61_29964cuda3std3__419piecewise_constructE:
	.zero		1
	.type		_ZN39_INTERNAL_26efc8bd_4_k_cu_62b7fe61_29964cuda3std3__45__cpo4cendE,@object
	.size		_ZN39_INTERNAL_26efc8bd_4_k_cu_62b7fe61_29964cuda3std3__45__cpo4cendE,(_ZN39_INTERNAL_26efc8bd_4_k_cu_62b7fe61_29964cuda3std6ranges3__45__cpo4swapE - _ZN39_INTERNAL_26efc8bd_4_k_cu_62b7fe61_29964cuda3std3__45__cpo4cendE)
_ZN39_INTERNAL_26efc8bd_4_k_cu_62b7fe61_29964cuda3std3__45__cpo4cendE:
	.zero		1
	.type		_ZN39_INTERNAL_26efc8bd_4_k_cu_62b7fe61_29964cuda3std6ranges3__45__cpo4swapE,@object
	.size		_ZN39_INTERNAL_26efc8bd_4_k_cu_62b7fe61_29964cuda3std6ranges3__45__cpo4swapE,(.L_8 - _ZN39_INTERNAL_26efc8bd_4_k_cu_62b7fe61_29964cuda3std6ranges3__45__cpo4swapE)
_ZN39_INTERNAL_26efc8bd_4_k_cu_62b7fe61_29964cuda3std6ranges3__45__cpo4swapE:
	.zero		1
.L_8:


//--------------------- .nv.constant0._ZN7cutlass13device_kernelINS_4gemm6kernel13GemmUniversalIN4cute5tupleIJiiiiEEENS1_10collective13CollectiveMmaINS1_34MainloopSm90TmaGmmaWarpSpecializedILi4ENS5_IJNS4_1CILi2EEENSA_ILi1EEESC_EEENS1_35KernelTmaWarpSpecializedCooperativeEEENS5_IJNSA_ILi192EEENSA_ILi176EEENSA_ILi128EEEEEEaNS5_IJlSC_lEEEaSK_NS4_8TiledMMAINS4_8MMA_AtomIJNS4_4SM904GMMA26MMA_64x16x32_S32S8S8_SS_TNEEEENS4_6LayoutISD_NS5_IJSC_NSA_ILi0EEESS_EEEEENS5_IJNS4_10UnderscoreESV_SV_EEEEENS4_13SM90_TMA_LOADENS4_14ComposedLayoutINS4_7SwizzleILi3ELi4ELi3EEENS4_18smem_ptr_flag_bitsILi8EEENSR_INS5_IJNSA_ILi8EEESI_EEENS5_IJSI_SC_EEEEEEEvNS4_8identityENS4_23SM90_TMA_LOAD_MULTICASTES18_vS19_EENS_8epilogue10collective6detail29Sm90TmaWarpSpecializedAdapterINS1D_15DefaultEpilogueIaSK_SK_NS1C_6thread17LinearCombinationIaLi1EiiLNS1H_9ScaleType4KindE0ELNS_15FloatRoundStyleE2EaEENS1_15EpilogueDefaultEEEEEvvEEEEvNT_6ParamsE --------------------------
	.section	.nv.constant0._ZN7cutlass13device_kernelINS_4gemm6kernel13GemmUniversalIN4cute5tupleIJiiiiEEENS1_10collective13CollectiveMmaINS1_34MainloopSm90TmaGmmaWarpSpecializedILi4ENS5_IJNS4_1CILi2EEENSA_ILi1EEESC_EEENS1_35KernelTmaWarpSpecializedCooperativeEEENS5_IJNSA_ILi192EEENSA_ILi176EEENSA_ILi128EEEEEEaNS5_IJlSC_lEEEaSK_NS4_8TiledMMAINS4_8MMA_AtomIJNS4_4SM904GMMA26MMA_64x16x32_S32S8S8_SS_TNEEEENS4_6LayoutISD_NS5_IJSC_NSA_ILi0EEESS_EEEEENS5_IJNS4_10UnderscoreESV_SV_EEEEENS4_13SM90_TMA_LOADENS4_14ComposedLayoutINS4_7SwizzleILi3ELi4ELi3EEENS4_18smem_ptr_flag_bitsILi8EEENSR_INS5_IJNSA_ILi8EEESI_EEENS5_IJSI_SC_EEEEEEEvNS4_8identityENS4_23SM90_TMA_LOAD_MULTICASTES18_vS19_EENS_8epilogue10collective6detail29Sm90TmaWarpSpecializedAdapterINS1D_15DefaultEpilogueIaSK_SK_NS1C_6thread17LinearCombinationIaLi1EiiLNS1H_9ScaleType4KindE0ELNS_15FloatRoundStyleE2EaEENS1_15EpilogueDefaultEEEEEvvEEEEvNT_6ParamsE,"a",@progbits
	.sectionflags	@""
	.align	4
.nv.constant0._ZN7cutlass13device_kernelINS_4gemm6kernel13GemmUniversalIN4cute5tupleIJiiiiEEENS1_10collective13CollectiveMmaINS1_34MainloopSm90TmaGmmaWarpSpecializedILi4ENS5_IJNS4_1CILi2EEENSA_ILi1EEESC_EEENS1_35KernelTmaWarpSpecializedCooperativeEEENS5_IJNSA_ILi192EEENSA_ILi176EEENSA_ILi128EEEEEEaNS5_IJlSC_lEEEaSK_NS4_8TiledMMAINS4_8MMA_AtomIJNS4_4SM904GMMA26MMA_64x16x32_S32S8S8_SS_TNEEEENS4_6LayoutISD_NS5_IJSC_NSA_ILi0EEESS_EEEEENS5_IJNS4_10UnderscoreESV_SV_EEEEENS4_13SM90_TMA_LOADENS4_14ComposedLayoutINS4_7SwizzleILi3ELi4ELi3EEENS4_18smem_ptr_flag_bitsILi8EEENSR_INS5_IJNSA_ILi8EEESI_EEENS5_IJSI_SC_EEEEEEEvNS4_8identityENS4_23SM90_TMA_LOAD_MULTICASTES18_vS19_EENS_8epilogue10collective6detail29Sm90TmaWarpSpecializedAdapterINS1D_15DefaultEpilogueIaSK_SK_NS1C_6thread17LinearCombinationIaLi1EiiLNS1H_9ScaleType4KindE0ELNS_15FloatRoundStyleE2EaEENS1_15EpilogueDefaultEEEEEvvEEEEvNT_6ParamsE:
	.zero		1664


//--------------------- SYMBOLS --------------------------

	.type		.nv.reservedSmem.offset0,@object
	.size		.nv.reservedSmem.offset0,0x4
	.type		__assertfail,@function
